//
// Generated by NVIDIA NVVM Compiler
//
// Compiler Build ID: CL-36424714
// Cuda compilation tools, release 13.0, V13.0.88
// Based on NVVM 20.0.0
//

.version 9.0
.target sm_100
.address_size 64

	// .globl	_Z9isingOncePiS_Pfi
// _ZZ9isingOncePiS_PfiE3s_w has been demoted
.extern .shared .align 16 .b8 S[];

.visible .entry _Z9isingOncePiS_Pfi(
	.param .u64 .ptr .align 1 _Z9isingOncePiS_Pfi_param_0,
	.param .u64 .ptr .align 1 _Z9isingOncePiS_Pfi_param_1,
	.param .u64 .ptr .align 1 _Z9isingOncePiS_Pfi_param_2,
	.param .u32 _Z9isingOncePiS_Pfi_param_3
)
{
	.reg .pred 	%p<46>;
	.reg .b32 	%r<406>;
	.reg .b32 	%f<78>;
	.reg .b64 	%rd<27>;
	.reg .b64 	%fd<2>;
	// demoted variable
	.shared .align 4 .b8 _ZZ9isingOncePiS_PfiE3s_w[100];
	ld.param.u64 	%rd4, [_Z9isingOncePiS_Pfi_param_0];
	ld.param.u32 	%r72, [_Z9isingOncePiS_Pfi_param_3];
	cvta.to.global.u64 	%rd1, %rd4;
	mov.u32 	%r74, %ctaid.x;
	mul.lo.s32 	%r1, %r72, %r74;
	mov.u32 	%r2, %nctaid.x;
	div.u32 	%r75, %r1, %r2;
	add.s32 	%r76, %r1, %r72;
	div.u32 	%r77, %r76, %r2;
	sub.s32 	%r78, %r77, %r75;
	mul.lo.s32 	%r3, %r78, %r72;
	add.s32 	%r4, %r72, 4;
	mov.u32 	%r79, %tid.x;
	mov.u32 	%r80, %ntid.y;
	mul.lo.s32 	%r5, %r79, %r80;
	mov.u32 	%r6, %tid.y;
	add.s32 	%r7, %r5, %r6;
	mov.u32 	%r81, %ntid.x;
	mul.lo.s32 	%r8, %r81, %r80;
	div.u32 	%r9, %r72, %r8;
	add.s32 	%r82, %r9, 1;
	and.b32  	%r10, %r82, 3;
	and.b32  	%r11, %r82, -4;
	add.s32 	%r83, %r79, %r81;
	mul.lo.s32 	%r84, %r80, %r83;
	add.s32 	%r12, %r6, %r84;
	shl.b32 	%r85, %r84, 2;
	mov.u32 	%r86, S;
	add.s32 	%r87, %r85, %r86;
	add.s32 	%r13, %r87, 8;
	shl.b32 	%r88, %r81, 1;
	add.s32 	%r89, %r79, %r88;
	mul.lo.s32 	%r90, %r80, %r89;
	add.s32 	%r14, %r6, %r90;
	shl.b32 	%r91, %r90, 2;
	add.s32 	%r92, %r91, %r86;
	add.s32 	%r15, %r92, 8;
	mad.lo.s32 	%r93, %r81, 3, %r79;
	mul.lo.s32 	%r94, %r80, %r93;
	add.s32 	%r16, %r6, %r94;
	shl.b32 	%r95, %r94, 2;
	add.s32 	%r96, %r95, %r86;
	add.s32 	%r17, %r96, 8;
	mov.b32 	%r388, -2;
$L__BB0_1:
	ld.param.u32 	%r358, [_Z9isingOncePiS_Pfi_param_3];
	setp.lt.u32 	%p1, %r9, 3;
	add.s32 	%r19, %r388, 2;
	mul.lo.s32 	%r20, %r19, %r4;
	add.s32 	%r99, %r74, %r2;
	sub.s32 	%r100, %r99, %r388;
	rem.u32 	%r101, %r100, %r2;
	mul.lo.s32 	%r21, %r101, %r358;
	mov.b32 	%r399, 0;
	@%p1 bra 	$L__BB0_12;
	and.b32  	%r103, %r82, -4;
	neg.s32 	%r398, %r103;
	add.s32 	%r396, %r12, %r21;
	mul.lo.s32 	%r104, %r4, %r19;
	shl.b32 	%r105, %r104, 2;
	shl.b32 	%r106, %r6, 2;
	add.s32 	%r395, %r106, %r105;
	add.s32 	%r393, %r14, %r21;
	add.s32 	%r391, %r16, %r21;
	add.s32 	%r390, %r7, %r21;
	mov.u32 	%r389, %r7;
	mov.u32 	%r392, %r16;
	mov.u32 	%r394, %r14;
	mov.u32 	%r397, %r12;
$L__BB0_3:
	ld.param.u32 	%r359, [_Z9isingOncePiS_Pfi_param_3];
	setp.ge.u32 	%p2, %r389, %r359;
	@%p2 bra 	$L__BB0_5;
	mul.wide.u32 	%rd5, %r390, 4;
	add.s64 	%rd6, %rd1, %rd5;
	ld.global.u32 	%r107, [%rd6];
	shl.b32 	%r108, %r5, 2;
	add.s32 	%r110, %r108, %r86;
	add.s32 	%r111, %r110, %r395;
	st.shared.u32 	[%r111+8], %r107;
$L__BB0_5:
	ld.param.u32 	%r360, [_Z9isingOncePiS_Pfi_param_3];
	setp.ge.u32 	%p3, %r397, %r360;
	@%p3 bra 	$L__BB0_7;
	mul.wide.u32 	%rd7, %r396, 4;
	add.s64 	%rd8, %rd1, %rd7;
	ld.global.u32 	%r112, [%rd8];
	add.s32 	%r113, %r13, %r395;
	st.shared.u32 	[%r113], %r112;
$L__BB0_7:
	ld.param.u32 	%r361, [_Z9isingOncePiS_Pfi_param_3];
	setp.ge.u32 	%p4, %r394, %r361;
	@%p4 bra 	$L__BB0_9;
	mul.wide.u32 	%rd9, %r393, 4;
	add.s64 	%rd10, %rd1, %rd9;
	ld.global.u32 	%r114, [%rd10];
	add.s32 	%r115, %r15, %r395;
	st.shared.u32 	[%r115], %r114;
$L__BB0_9:
	ld.param.u32 	%r362, [_Z9isingOncePiS_Pfi_param_3];
	setp.ge.u32 	%p5, %r392, %r362;
	@%p5 bra 	$L__BB0_11;
	mul.wide.u32 	%rd11, %r391, 4;
	add.s64 	%rd12, %rd1, %rd11;
	ld.global.u32 	%r116, [%rd12];
	add.s32 	%r117, %r17, %r395;
	st.shared.u32 	[%r117], %r116;
$L__BB0_11:
	add.s32 	%r398, %r398, 4;
	shl.b32 	%r118, %r8, 2;
	add.s32 	%r397, %r397, %r118;
	add.s32 	%r396, %r396, %r118;
	shl.b32 	%r119, %r8, 4;
	add.s32 	%r395, %r395, %r119;
	add.s32 	%r394, %r394, %r118;
	add.s32 	%r393, %r393, %r118;
	add.s32 	%r392, %r392, %r118;
	add.s32 	%r391, %r391, %r118;
	add.s32 	%r390, %r390, %r118;
	add.s32 	%r389, %r389, %r118;
	setp.ne.s32 	%p6, %r398, 0;
	mov.u32 	%r399, %r11;
	@%p6 bra 	$L__BB0_3;
$L__BB0_12:
	setp.eq.s32 	%p7, %r10, 0;
	@%p7 bra 	$L__BB0_21;
	ld.param.u32 	%r363, [_Z9isingOncePiS_Pfi_param_3];
	mad.lo.s32 	%r49, %r399, %r8, %r7;
	setp.ge.u32 	%p8, %r49, %r363;
	@%p8 bra 	$L__BB0_15;
	add.s32 	%r120, %r49, %r21;
	mul.wide.u32 	%rd13, %r120, 4;
	add.s64 	%rd14, %rd1, %rd13;
	ld.global.u32 	%r121, [%rd14];
	add.s32 	%r122, %r20, %r49;
	shl.b32 	%r123, %r122, 2;
	add.s32 	%r125, %r86, %r123;
	st.shared.u32 	[%r125+8], %r121;
$L__BB0_15:
	setp.eq.s32 	%p9, %r10, 1;
	@%p9 bra 	$L__BB0_21;
	ld.param.u32 	%r364, [_Z9isingOncePiS_Pfi_param_3];
	add.s32 	%r50, %r49, %r8;
	setp.ge.u32 	%p10, %r50, %r364;
	@%p10 bra 	$L__BB0_18;
	add.s32 	%r126, %r50, %r21;
	mul.wide.u32 	%rd15, %r126, 4;
	add.s64 	%rd16, %rd1, %rd15;
	ld.global.u32 	%r127, [%rd16];
	add.s32 	%r128, %r20, %r50;
	shl.b32 	%r129, %r128, 2;
	add.s32 	%r131, %r86, %r129;
	st.shared.u32 	[%r131+8], %r127;
$L__BB0_18:
	setp.eq.s32 	%p11, %r10, 2;
	@%p11 bra 	$L__BB0_21;
	ld.param.u32 	%r365, [_Z9isingOncePiS_Pfi_param_3];
	add.s32 	%r51, %r50, %r8;
	setp.ge.u32 	%p12, %r51, %r365;
	@%p12 bra 	$L__BB0_21;
	add.s32 	%r132, %r51, %r21;
	mul.wide.u32 	%rd17, %r132, 4;
	add.s64 	%rd18, %rd1, %rd17;
	ld.global.u32 	%r133, [%rd18];
	add.s32 	%r134, %r20, %r51;
	shl.b32 	%r135, %r134, 2;
	add.s32 	%r137, %r86, %r135;
	st.shared.u32 	[%r137+8], %r133;
$L__BB0_21:
	add.s32 	%r388, %r388, 1;
	setp.ne.s32 	%p13, %r388, 3;
	@%p13 bra 	$L__BB0_1;
	bar.sync 	0;
	setp.gt.u32 	%p14, %r7, 24;
	@%p14 bra 	$L__BB0_24;
	ld.param.u64 	%rd26, [_Z9isingOncePiS_Pfi_param_2];
	cvta.to.global.u64 	%rd19, %rd26;
	mul.wide.u32 	%rd20, %r7, 4;
	add.s64 	%rd21, %rd19, %rd20;
	ld.global.f32 	%f27, [%rd21];
	shl.b32 	%r255, %r7, 2;
	mov.u32 	%r256, _ZZ9isingOncePiS_PfiE3s_w;
	add.s32 	%r257, %r256, %r255;
	st.shared.f32 	[%r257], %f27;
	bra.uni 	$L__BB0_71;
$L__BB0_24:
	shl.b32 	%r53, %r4, 2;
	setp.gt.s32 	%p15, %r7, 34;
	@%p15 bra 	$L__BB0_42;
	setp.gt.s32 	%p29, %r7, 29;
	@%p29 bra 	$L__BB0_34;
	setp.gt.s32 	%p36, %r7, 26;
	@%p36 bra 	$L__BB0_30;
	setp.eq.s32 	%p40, %r7, 25;
	@%p40 bra 	$L__BB0_59;
	setp.eq.s32 	%p41, %r7, 26;
	@%p41 bra 	$L__BB0_29;
	bra.uni 	$L__BB0_71;
$L__BB0_29:
	ld.param.u32 	%r384, [_Z9isingOncePiS_Pfi_param_3];
	shl.b32 	%r239, %r4, 1;
	add.s32 	%r240, %r384, %r239;
	shl.b32 	%r241, %r240, 2;
	add.s32 	%r243, %r86, %r241;
	ld.shared.u32 	%r244, [%r243+4];
	shl.b32 	%r245, %r4, 3;
	add.s32 	%r246, %r86, %r245;
	st.shared.u32 	[%r246+4], %r244;
	bra.uni 	$L__BB0_71;
$L__BB0_30:
	setp.eq.s32 	%p37, %r7, 27;
	@%p37 bra 	$L__BB0_60;
	setp.eq.s32 	%p38, %r7, 28;
	@%p38 bra 	$L__BB0_61;
	setp.eq.s32 	%p39, %r7, 29;
	@%p39 bra 	$L__BB0_33;
	bra.uni 	$L__BB0_71;
$L__BB0_33:
	ld.param.u32 	%r381, [_Z9isingOncePiS_Pfi_param_3];
	shl.b32 	%r223, %r381, 2;
	add.s32 	%r225, %r86, %r223;
	ld.shared.u32 	%r226, [%r225];
	st.shared.u32 	[S], %r226;
	bra.uni 	$L__BB0_71;
$L__BB0_34:
	setp.gt.s32 	%p30, %r7, 31;
	@%p30 bra 	$L__BB0_38;
	setp.eq.s32 	%p34, %r7, 30;
	@%p34 bra 	$L__BB0_62;
	setp.eq.s32 	%p35, %r7, 31;
	@%p35 bra 	$L__BB0_37;
	bra.uni 	$L__BB0_71;
$L__BB0_37:
	ld.param.u32 	%r379, [_Z9isingOncePiS_Pfi_param_3];
	shl.b32 	%r213, %r379, 3;
	add.s32 	%r215, %r86, %r213;
	ld.shared.u32 	%r216, [%r215+16];
	shl.b32 	%r217, %r379, 2;
	add.s32 	%r218, %r86, %r217;
	st.shared.u32 	[%r218+16], %r216;
	bra.uni 	$L__BB0_71;
$L__BB0_38:
	setp.eq.s32 	%p31, %r7, 32;
	@%p31 bra 	$L__BB0_63;
	setp.eq.s32 	%p32, %r7, 33;
	@%p32 bra 	$L__BB0_64;
	setp.eq.s32 	%p33, %r7, 34;
	@%p33 bra 	$L__BB0_41;
	bra.uni 	$L__BB0_71;
$L__BB0_41:
	ld.param.u32 	%r376, [_Z9isingOncePiS_Pfi_param_3];
	ld.shared.u32 	%r198, [S+12];
	shl.b32 	%r200, %r376, 2;
	add.s32 	%r201, %r86, %r200;
	st.shared.u32 	[%r201+12], %r198;
	bra.uni 	$L__BB0_71;
$L__BB0_42:
	setp.gt.s32 	%p16, %r7, 39;
	@%p16 bra 	$L__BB0_51;
	setp.gt.s32 	%p23, %r7, 36;
	@%p23 bra 	$L__BB0_47;
	setp.eq.s32 	%p27, %r7, 35;
	@%p27 bra 	$L__BB0_65;
	setp.eq.s32 	%p28, %r7, 36;
	@%p28 bra 	$L__BB0_46;
	bra.uni 	$L__BB0_71;
$L__BB0_46:
	ld.param.u32 	%r374, [_Z9isingOncePiS_Pfi_param_3];
	shl.b32 	%r188, %r374, 2;
	add.s32 	%r190, %r86, %r188;
	ld.shared.u32 	%r191, [%r190+28];
	add.s32 	%r192, %r190, %r53;
	st.shared.u32 	[%r192+12], %r191;
	bra.uni 	$L__BB0_71;
$L__BB0_47:
	setp.eq.s32 	%p24, %r7, 37;
	@%p24 bra 	$L__BB0_66;
	setp.eq.s32 	%p25, %r7, 38;
	@%p25 bra 	$L__BB0_67;
	setp.eq.s32 	%p26, %r7, 39;
	@%p26 bra 	$L__BB0_50;
	bra.uni 	$L__BB0_71;
$L__BB0_50:
	ld.param.u32 	%r371, [_Z9isingOncePiS_Pfi_param_3];
	mad.lo.s32 	%r168, %r4, 3, %r371;
	shl.b32 	%r169, %r168, 2;
	add.s32 	%r171, %r86, %r169;
	ld.shared.u32 	%r172, [%r171];
	mad.lo.s32 	%r173, %r4, 12, %r86;
	st.shared.u32 	[%r173], %r172;
	bra.uni 	$L__BB0_71;
$L__BB0_51:
	setp.gt.s32 	%p17, %r7, 41;
	@%p17 bra 	$L__BB0_55;
	setp.eq.s32 	%p21, %r7, 40;
	@%p21 bra 	$L__BB0_68;
	setp.eq.s32 	%p22, %r7, 41;
	@%p22 bra 	$L__BB0_54;
	bra.uni 	$L__BB0_71;
$L__BB0_54:
	ld.param.u32 	%r369, [_Z9isingOncePiS_Pfi_param_3];
	shl.b32 	%r154, %r4, 4;
	add.s32 	%r156, %r86, %r154;
	ld.shared.u32 	%r157, [%r156+8];
	shl.b32 	%r158, %r369, 2;
	add.s32 	%r159, %r156, %r158;
	st.shared.u32 	[%r159+8], %r157;
	bra.uni 	$L__BB0_71;
$L__BB0_55:
	setp.eq.s32 	%p18, %r7, 42;
	@%p18 bra 	$L__BB0_69;
	setp.eq.s32 	%p19, %r7, 43;
	@%p19 bra 	$L__BB0_70;
	setp.eq.s32 	%p20, %r7, 44;
	@%p20 bra 	$L__BB0_58;
	bra.uni 	$L__BB0_71;
$L__BB0_58:
	ld.param.u32 	%r366, [_Z9isingOncePiS_Pfi_param_3];
	mad.lo.s32 	%r139, %r4, 12, %r86;
	ld.shared.u32 	%r140, [%r139+12];
	shl.b32 	%r141, %r366, 2;
	add.s32 	%r142, %r139, %r141;
	st.shared.u32 	[%r142+12], %r140;
	bra.uni 	$L__BB0_71;
$L__BB0_59:
	ld.param.u32 	%r385, [_Z9isingOncePiS_Pfi_param_3];
	shl.b32 	%r247, %r4, 1;
	add.s32 	%r248, %r247, %r385;
	shl.b32 	%r249, %r248, 2;
	add.s32 	%r251, %r86, %r249;
	ld.shared.u32 	%r252, [%r251];
	shl.b32 	%r253, %r4, 3;
	add.s32 	%r254, %r86, %r253;
	st.shared.u32 	[%r254], %r252;
	bra.uni 	$L__BB0_71;
$L__BB0_60:
	ld.param.u32 	%r383, [_Z9isingOncePiS_Pfi_param_3];
	shl.b32 	%r233, %r4, 3;
	add.s32 	%r235, %r86, %r233;
	ld.shared.u32 	%r236, [%r235+8];
	shl.b32 	%r237, %r383, 2;
	add.s32 	%r238, %r235, %r237;
	st.shared.u32 	[%r238+8], %r236;
	bra.uni 	$L__BB0_71;
$L__BB0_61:
	ld.param.u32 	%r382, [_Z9isingOncePiS_Pfi_param_3];
	shl.b32 	%r227, %r4, 3;
	add.s32 	%r229, %r86, %r227;
	ld.shared.u32 	%r230, [%r229+12];
	shl.b32 	%r231, %r382, 2;
	add.s32 	%r232, %r229, %r231;
	st.shared.u32 	[%r232+12], %r230;
	bra.uni 	$L__BB0_71;
$L__BB0_62:
	ld.param.u32 	%r380, [_Z9isingOncePiS_Pfi_param_3];
	shl.b32 	%r219, %r380, 2;
	add.s32 	%r221, %r86, %r219;
	ld.shared.u32 	%r222, [%r221+4];
	st.shared.u32 	[S+4], %r222;
	bra.uni 	$L__BB0_71;
$L__BB0_63:
	ld.param.u32 	%r378, [_Z9isingOncePiS_Pfi_param_3];
	add.s32 	%r206, %r4, %r378;
	shl.b32 	%r207, %r206, 2;
	add.s32 	%r209, %r86, %r207;
	ld.shared.u32 	%r210, [%r209+4];
	shl.b32 	%r211, %r378, 2;
	add.s32 	%r212, %r86, %r211;
	st.shared.u32 	[%r212+20], %r210;
	bra.uni 	$L__BB0_71;
$L__BB0_64:
	ld.param.u32 	%r377, [_Z9isingOncePiS_Pfi_param_3];
	ld.shared.u32 	%r202, [S+8];
	shl.b32 	%r204, %r377, 2;
	add.s32 	%r205, %r86, %r204;
	st.shared.u32 	[%r205+8], %r202;
	bra.uni 	$L__BB0_71;
$L__BB0_65:
	ld.param.u32 	%r375, [_Z9isingOncePiS_Pfi_param_3];
	shl.b32 	%r193, %r375, 2;
	add.s32 	%r195, %r86, %r193;
	ld.shared.u32 	%r196, [%r195+24];
	add.s32 	%r197, %r195, %r53;
	st.shared.u32 	[%r197+8], %r196;
	bra.uni 	$L__BB0_71;
$L__BB0_66:
	ld.param.u32 	%r373, [_Z9isingOncePiS_Pfi_param_3];
	add.s32 	%r181, %r53, %r373;
	shl.b32 	%r182, %r181, 2;
	add.s32 	%r184, %r86, %r182;
	ld.shared.u32 	%r185, [%r184];
	shl.b32 	%r186, %r4, 4;
	add.s32 	%r187, %r86, %r186;
	st.shared.u32 	[%r187], %r185;
	bra.uni 	$L__BB0_71;
$L__BB0_67:
	ld.param.u32 	%r372, [_Z9isingOncePiS_Pfi_param_3];
	add.s32 	%r174, %r372, %r53;
	shl.b32 	%r175, %r174, 2;
	add.s32 	%r177, %r86, %r175;
	ld.shared.u32 	%r178, [%r177+4];
	shl.b32 	%r179, %r53, 2;
	add.s32 	%r180, %r86, %r179;
	st.shared.u32 	[%r180+4], %r178;
	bra.uni 	$L__BB0_71;
$L__BB0_68:
	ld.param.u32 	%r370, [_Z9isingOncePiS_Pfi_param_3];
	mul.lo.s32 	%r160, %r4, 3;
	add.s32 	%r161, %r370, %r160;
	shl.b32 	%r162, %r161, 2;
	add.s32 	%r164, %r86, %r162;
	ld.shared.u32 	%r165, [%r164+4];
	shl.b32 	%r166, %r160, 2;
	add.s32 	%r167, %r86, %r166;
	st.shared.u32 	[%r167+4], %r165;
	bra.uni 	$L__BB0_71;
$L__BB0_69:
	ld.param.u32 	%r368, [_Z9isingOncePiS_Pfi_param_3];
	shl.b32 	%r148, %r4, 4;
	add.s32 	%r150, %r86, %r148;
	ld.shared.u32 	%r151, [%r150+12];
	shl.b32 	%r152, %r368, 2;
	add.s32 	%r153, %r150, %r152;
	st.shared.u32 	[%r153+12], %r151;
	bra.uni 	$L__BB0_71;
$L__BB0_70:
	ld.param.u32 	%r367, [_Z9isingOncePiS_Pfi_param_3];
	mad.lo.s32 	%r144, %r4, 12, %r86;
	ld.shared.u32 	%r145, [%r144+8];
	shl.b32 	%r146, %r367, 2;
	add.s32 	%r147, %r144, %r146;
	st.shared.u32 	[%r147+8], %r145;
$L__BB0_71:
	ld.param.u32 	%r386, [_Z9isingOncePiS_Pfi_param_3];
	bar.sync 	0;
	div.u32 	%r258, %r3, %r8;
	ld.shared.f32 	%f1, [_ZZ9isingOncePiS_PfiE3s_w];
	ld.shared.f32 	%f2, [_ZZ9isingOncePiS_PfiE3s_w+4];
	ld.shared.f32 	%f3, [_ZZ9isingOncePiS_PfiE3s_w+8];
	ld.shared.f32 	%f4, [_ZZ9isingOncePiS_PfiE3s_w+12];
	ld.shared.f32 	%f5, [_ZZ9isingOncePiS_PfiE3s_w+16];
	ld.shared.f32 	%f6, [_ZZ9isingOncePiS_PfiE3s_w+20];
	ld.shared.f32 	%f7, [_ZZ9isingOncePiS_PfiE3s_w+24];
	ld.shared.f32 	%f8, [_ZZ9isingOncePiS_PfiE3s_w+28];
	ld.shared.f32 	%f9, [_ZZ9isingOncePiS_PfiE3s_w+32];
	ld.shared.f32 	%f10, [_ZZ9isingOncePiS_PfiE3s_w+36];
	ld.shared.f32 	%f11, [_ZZ9isingOncePiS_PfiE3s_w+40];
	ld.shared.f32 	%f12, [_ZZ9isingOncePiS_PfiE3s_w+44];
	ld.shared.f32 	%f13, [_ZZ9isingOncePiS_PfiE3s_w+48];
	ld.shared.f32 	%f14, [_ZZ9isingOncePiS_PfiE3s_w+52];
	ld.shared.f32 	%f15, [_ZZ9isingOncePiS_PfiE3s_w+56];
	ld.shared.f32 	%f16, [_ZZ9isingOncePiS_PfiE3s_w+60];
	ld.shared.f32 	%f17, [_ZZ9isingOncePiS_PfiE3s_w+64];
	ld.shared.f32 	%f18, [_ZZ9isingOncePiS_PfiE3s_w+68];
	ld.shared.f32 	%f19, [_ZZ9isingOncePiS_PfiE3s_w+72];
	ld.shared.f32 	%f20, [_ZZ9isingOncePiS_PfiE3s_w+76];
	ld.shared.f32 	%f21, [_ZZ9isingOncePiS_PfiE3s_w+80];
	ld.shared.f32 	%f22, [_ZZ9isingOncePiS_PfiE3s_w+84];
	ld.shared.f32 	%f23, [_ZZ9isingOncePiS_PfiE3s_w+88];
	ld.shared.f32 	%f24, [_ZZ9isingOncePiS_PfiE3s_w+92];
	ld.shared.f32 	%f25, [_ZZ9isingOncePiS_PfiE3s_w+96];
	neg.s32 	%r404, %r258;
	add.s32 	%r260, %r6, %r386;
	mov.u32 	%r261, %tid.x;
	mov.u32 	%r262, %ntid.y;
	mul.lo.s32 	%r263, %r261, %r262;
	add.s32 	%r264, %r260, %r263;
	add.s32 	%r403, %r264, 4;
	shl.b32 	%r265, %r386, 3;
	add.s32 	%r266, %r263, %r6;
	shl.b32 	%r267, %r266, 2;
	add.s32 	%r268, %r265, %r267;
	add.s32 	%r270, %r268, %r86;
	add.s32 	%r402, %r270, 40;
	add.s32 	%r401, %r266, %r1;
	add.s32 	%r400, %r266, 4;
$L__BB0_72:
	add.s32 	%r271, %r400, -4;
	setp.ge.u32 	%p42, %r271, %r3;
	@%p42 bra 	$L__BB0_77;
	ld.param.u32 	%r387, [_Z9isingOncePiS_Pfi_param_3];
	add.s32 	%r272, %r403, 4;
	add.s32 	%r273, %r387, 4;
	rem.s32 	%r274, %r272, %r273;
	shl.b32 	%r275, %r274, 2;
	mov.u32 	%r276, S;
	add.s32 	%r277, %r276, %r275;
	ld.shared.u32 	%r278, [%r277];
	cvt.rn.f32.s32 	%f28, %r278;
	fma.rn.f32 	%f29, %f1, %f28, 0f00000000;
	add.s32 	%r279, %r403, 3;
	rem.s32 	%r280, %r279, %r273;
	shl.b32 	%r281, %r280, 2;
	add.s32 	%r282, %r276, %r281;
	ld.shared.u32 	%r283, [%r282];
	cvt.rn.f32.s32 	%f30, %r283;
	fma.rn.f32 	%f31, %f2, %f30, %f29;
	add.s32 	%r284, %r403, 2;
	rem.s32 	%r285, %r284, %r273;
	shl.b32 	%r286, %r285, 2;
	add.s32 	%r287, %r276, %r286;
	ld.shared.u32 	%r288, [%r287];
	cvt.rn.f32.s32 	%f32, %r288;
	fma.rn.f32 	%f33, %f3, %f32, %f31;
	add.s32 	%r289, %r403, 1;
	rem.s32 	%r290, %r289, %r273;
	shl.b32 	%r291, %r290, 2;
	add.s32 	%r292, %r276, %r291;
	ld.shared.u32 	%r293, [%r292];
	cvt.rn.f32.s32 	%f34, %r293;
	fma.rn.f32 	%f35, %f4, %f34, %f33;
	rem.s32 	%r294, %r403, %r273;
	shl.b32 	%r295, %r294, 2;
	add.s32 	%r296, %r276, %r295;
	ld.shared.u32 	%r297, [%r296];
	cvt.rn.f32.s32 	%f36, %r297;
	fma.rn.f32 	%f37, %f5, %f36, %f35;
	add.s32 	%r298, %r387, 5;
	rem.s32 	%r299, %r298, %r273;
	mul.lo.s32 	%r300, %r299, %r273;
	shl.b32 	%r301, %r300, 2;
	add.s32 	%r302, %r277, %r301;
	ld.shared.u32 	%r303, [%r302];
	cvt.rn.f32.s32 	%f38, %r303;
	fma.rn.f32 	%f39, %f6, %f38, %f37;
	add.s32 	%r304, %r282, %r301;
	ld.shared.u32 	%r305, [%r304];
	cvt.rn.f32.s32 	%f40, %r305;
	fma.rn.f32 	%f41, %f7, %f40, %f39;
	add.s32 	%r306, %r287, %r301;
	ld.shared.u32 	%r307, [%r306];
	cvt.rn.f32.s32 	%f42, %r307;
	fma.rn.f32 	%f43, %f8, %f42, %f41;
	add.s32 	%r308, %r292, %r301;
	ld.shared.u32 	%r309, [%r308];
	cvt.rn.f32.s32 	%f44, %r309;
	fma.rn.f32 	%f45, %f9, %f44, %f43;
	add.s32 	%r310, %r296, %r301;
	ld.shared.u32 	%r311, [%r310];
	cvt.rn.f32.s32 	%f46, %r311;
	fma.rn.f32 	%f47, %f10, %f46, %f45;
	add.s32 	%r312, %r387, 6;
	rem.s32 	%r313, %r312, %r273;
	mul.lo.s32 	%r314, %r313, %r273;
	shl.b32 	%r315, %r314, 2;
	add.s32 	%r316, %r277, %r315;
	ld.shared.u32 	%r317, [%r316];
	cvt.rn.f32.s32 	%f48, %r317;
	fma.rn.f32 	%f49, %f11, %f48, %f47;
	add.s32 	%r318, %r282, %r315;
	ld.shared.u32 	%r319, [%r318];
	cvt.rn.f32.s32 	%f50, %r319;
	fma.rn.f32 	%f51, %f12, %f50, %f49;
	add.s32 	%r320, %r287, %r315;
	ld.shared.u32 	%r321, [%r320];
	cvt.rn.f32.s32 	%f52, %r321;
	fma.rn.f32 	%f53, %f13, %f52, %f51;
	add.s32 	%r322, %r292, %r315;
	ld.shared.u32 	%r323, [%r322];
	cvt.rn.f32.s32 	%f54, %r323;
	fma.rn.f32 	%f55, %f14, %f54, %f53;
	add.s32 	%r324, %r296, %r315;
	ld.shared.u32 	%r325, [%r324];
	cvt.rn.f32.s32 	%f56, %r325;
	fma.rn.f32 	%f57, %f15, %f56, %f55;
	add.s32 	%r326, %r387, 7;
	rem.s32 	%r327, %r326, %r273;
	mul.lo.s32 	%r328, %r327, %r273;
	shl.b32 	%r329, %r328, 2;
	add.s32 	%r330, %r277, %r329;
	ld.shared.u32 	%r331, [%r330];
	cvt.rn.f32.s32 	%f58, %r331;
	fma.rn.f32 	%f59, %f16, %f58, %f57;
	add.s32 	%r332, %r282, %r329;
	ld.shared.u32 	%r333, [%r332];
	cvt.rn.f32.s32 	%f60, %r333;
	fma.rn.f32 	%f61, %f17, %f60, %f59;
	add.s32 	%r334, %r287, %r329;
	ld.shared.u32 	%r335, [%r334];
	cvt.rn.f32.s32 	%f62, %r335;
	fma.rn.f32 	%f63, %f18, %f62, %f61;
	add.s32 	%r336, %r292, %r329;
	ld.shared.u32 	%r337, [%r336];
	cvt.rn.f32.s32 	%f64, %r337;
	fma.rn.f32 	%f65, %f19, %f64, %f63;
	add.s32 	%r338, %r296, %r329;
	ld.shared.u32 	%r339, [%r338];
	cvt.rn.f32.s32 	%f66, %r339;
	fma.rn.f32 	%f67, %f20, %f66, %f65;
	add.s32 	%r340, %r387, 8;
	rem.s32 	%r341, %r340, %r273;
	mul.lo.s32 	%r342, %r341, %r273;
	shl.b32 	%r343, %r342, 2;
	add.s32 	%r344, %r277, %r343;
	ld.shared.u32 	%r345, [%r344];
	cvt.rn.f32.s32 	%f68, %r345;
	fma.rn.f32 	%f69, %f21, %f68, %f67;
	add.s32 	%r346, %r282, %r343;
	ld.shared.u32 	%r347, [%r346];
	cvt.rn.f32.s32 	%f70, %r347;
	fma.rn.f32 	%f71, %f22, %f70, %f69;
	add.s32 	%r348, %r287, %r343;
	ld.shared.u32 	%r349, [%r348];
	cvt.rn.f32.s32 	%f72, %r349;
	fma.rn.f32 	%f73, %f23, %f72, %f71;
	add.s32 	%r350, %r292, %r343;
	ld.shared.u32 	%r351, [%r350];
	cvt.rn.f32.s32 	%f74, %r351;
	fma.rn.f32 	%f75, %f24, %f74, %f73;
	add.s32 	%r352, %r296, %r343;
	ld.shared.u32 	%r353, [%r352];
	cvt.rn.f32.s32 	%f76, %r353;
	fma.rn.f32 	%f26, %f25, %f76, %f75;
	abs.f32 	%f77, %f26;
	cvt.f64.f32 	%fd1, %f77;
	setp.geu.f64 	%p43, %fd1, 0d3EB0C6F7A0B5ED8D;
	@%p43 bra 	$L__BB0_75;
	ld.shared.u32 	%r405, [%r402];
	bra.uni 	$L__BB0_76;
$L__BB0_75:
	setp.gt.f32 	%p44, %f26, 0f00000000;
	selp.b32 	%r405, 1, -1, %p44;
$L__BB0_76:
	ld.param.u64 	%rd25, [_Z9isingOncePiS_Pfi_param_1];
	cvta.to.global.u64 	%rd22, %rd25;
	mul.wide.u32 	%rd23, %r401, 4;
	add.s64 	%rd24, %rd22, %rd23;
	st.global.u32 	[%rd24], %r405;
$L__BB0_77:
	add.s32 	%r404, %r404, 1;
	mov.u32 	%r354, %ntid.x;
	mov.u32 	%r355, %ntid.y;
	mul.lo.s32 	%r356, %r354, %r355;
	add.s32 	%r403, %r403, %r356;
	shl.b32 	%r357, %r356, 2;
	add.s32 	%r402, %r402, %r357;
	add.s32 	%r401, %r401, %r356;
	add.s32 	%r400, %r400, %r356;
	setp.ne.s32 	%p45, %r404, 1;
	@%p45 bra 	$L__BB0_72;
	ret;

}


// ===== COMPILED SASS (sm_100) =====

	.target	sm_100

	.elftype	@"ET_EXEC"


//--------------------- .note.nv.tkinfo           --------------------------
	.section	.note.nv.tkinfo,"",@"SHT_NOTE"
	.sectionflags	@"SHF_NOTE_NV_TKINFO"
	.tkinfo
        /*0018*/ 	.word	0x00000002
        /*0030*/ 	.string	""
        /*0030*/ 	.string	"ptxas"
        /*0030*/ 	.string	"Cuda compilation tools, release 13.0, V13.0.88"
        /*0030*/ 	.string	"Build cuda_13.0.r13.0/compiler.36424714_0"
        /*0030*/ 	.string	"-arch sm_100 -m 64 "



//--------------------- .note.nv.cuinfo           --------------------------
	.section	.note.nv.cuinfo,"",@"SHT_NOTE"
	.sectionflags	@"SHF_NOTE_NV_CUINFO"
        /*0018*/ 	.short	0x0002
        /*001a*/ 	.short	0x0064
        /*001c*/ 	.short	0x0082
	.zero		2


//--------------------- .nv.info                  --------------------------
	.section	.nv.info,"",@"SHT_CUDA_INFO"
	.align	4


	//----- nvinfo : EIATTR_REGCOUNT
	.align		4
        /*0000*/ 	.byte	0x04, 0x2f
        /*0002*/ 	.short	(.L_1 - .L_0)
	.align		4
.L_0:
        /*0004*/ 	.word	index@(_Z9isingOncePiS_Pfi)
        /*0008*/ 	.word	0x00000038


	//----- nvinfo : EIATTR_FRAME_SIZE
	.align		4
.L_1:
        /*000c*/ 	.byte	0x04, 0x11
        /*000e*/ 	.short	(.L_3 - .L_2)
	.align		4
.L_2:
        /*0010*/ 	.word	index@(_Z9isingOncePiS_Pfi)
        /*0014*/ 	.word	0x00000000


	//----- nvinfo : EIATTR_MIN_STACK_SIZE
	.align		4
.L_3:
        /*0018*/ 	.byte	0x04, 0x12
        /*001a*/ 	.short	(.L_5 - .L_4)
	.align		4
.L_4:
        /*001c*/ 	.word	index@(_Z9isingOncePiS_Pfi)
        /*0020*/ 	.word	0x00000000
.L_5:


//--------------------- .nv.compat                --------------------------
	.section	.nv.compat,"",@"SHT_CUDA_COMPAT_INFO"
	.align	4
        /*0000*/ 	.byte	0x02, 0x09, 0x00, 0x00, 0x02, 0x02, 0x01, 0x00, 0x02, 0x05, 0x05, 0x00, 0x03, 0x07, 0x01, 0x01
        /*0010*/ 	.byte	0x02, 0x03, 0x00, 0x00, 0x02, 0x06, 0x01, 0x00, 0x04, 0x0b, 0x08, 0x00, 0x01, 0x00, 0x00, 0x00
        /*0020*/ 	.byte	0x00, 0x00, 0x00, 0x00


//--------------------- .nv.info._Z9isingOncePiS_Pfi --------------------------
	.section	.nv.info._Z9isingOncePiS_Pfi,"",@"SHT_CUDA_INFO"
	.sectionflags	@""
	.align	4


	//----- nvinfo : EIATTR_CUDA_API_VERSION
	.align		4
        /*0000*/ 	.byte	0x04, 0x37
        /*0002*/ 	.short	(.L_7 - .L_6)
.L_6:
        /*0004*/ 	.word	0x00000082


	//----- nvinfo : EIATTR_KPARAM_INFO
	.align		4
.L_7:
        /*0008*/ 	.byte	0x04, 0x17
        /*000a*/ 	.short	(.L_9 - .L_8)
.L_8:
        /*000c*/ 	.word	0x00000000
        /*0010*/ 	.short	0x0003
        /*0012*/ 	.short	0x0018
        /*0014*/ 	.byte	0x00, 0xf0, 0x11, 0x00


	//----- nvinfo : EIATTR_KPARAM_INFO
	.align		4
.L_9:
        /*0018*/ 	.byte	0x04, 0x17
        /*001a*/ 	.short	(.L_11 - .L_10)
.L_10:
        /*001c*/ 	.word	0x00000000
        /*0020*/ 	.short	0x0002
        /*0022*/ 	.short	0x0010
        /*0024*/ 	.byte	0x00, 0xf5, 0x21, 0x00


	//----- nvinfo : EIATTR_KPARAM_INFO
	.align		4
.L_11:
        /*0028*/ 	.byte	0x04, 0x17
        /*002a*/ 	.short	(.L_13 - .L_12)
.L_12:
        /*002c*/ 	.word	0x00000000
        /*0030*/ 	.short	0x0001
        /*0032*/ 	.short	0x0008
        /*0034*/ 	.byte	0x00, 0xf5, 0x21, 0x00


	//----- nvinfo : EIATTR_KPARAM_INFO
	.align		4
.L_13:
        /*0038*/ 	.byte	0x04, 0x17
        /*003a*/ 	.short	(.L_15 - .L_14)
.L_14:
        /*003c*/ 	.word	0x00000000
        /*0040*/ 	.short	0x0000
        /*0042*/ 	.short	0x0000
        /*0044*/ 	.byte	0x00, 0xf5, 0x21, 0x00


	//----- nvinfo : EIATTR_SPARSE_MMA_MASK
	.align		4
.L_15:
        /*0048*/ 	.byte	0x03, 0x50
        /*004a*/ 	.short	0x0000


	//----- nvinfo : EIATTR_MAXREG_COUNT
	.align		4
        /*004c*/ 	.byte	0x03, 0x1b
        /*004e*/ 	.short	0x00ff


	//----- nvinfo : EIATTR_NUM_BARRIERS
	.align		4
        /*0050*/ 	.byte	0x02, 0x4c
        /*0052*/ 	.byte	0x01
	.zero		1


	//----- nvinfo : EIATTR_MERCURY_ISA_VERSION
	.align		4
        /*0054*/ 	.byte	0x03, 0x5f
        /*0056*/ 	.short	0x0101


	//----- nvinfo : EIATTR_VRC_CTA_INIT_COUNT
	.align		4
        /*0058*/ 	.byte	0x02, 0x4a
	.zero		1
	.zero		1


	//----- nvinfo : EIATTR_EXIT_INSTR_OFFSETS
	.align		4
        /*005c*/ 	.byte	0x04, 0x1c
        /*005e*/ 	.short	(.L_17 - .L_16)


	//   ....[0]....
.L_16:
        /*0060*/ 	.word	0x00003ab0


	//----- nvinfo : EIATTR_INDIRECT_BRANCH_TARGETS
	.align		4
.L_17:
        /*0064*/ 	.byte	0x04, 0x34
        /*0066*/ 	.short	(.L_19 - .L_18)


	//   ....[0]....
.L_18:
        /*0068*/ 	.word	.L_x_26@srel
        /*006c*/ 	.short	0x0
        /*006e*/ 	.short	0x0
        /*0070*/ 	.word	0x3
        /*0074*/ 	.word	.L_x_27@srel
        /*0078*/ 	.word	.L_x_28@srel
        /*007c*/ 	.word	.L_x_14@srel


	//   ....[1]....
        /*0080*/ 	.word	.L_x_30@srel
        /*0084*/ 	.short	0x0
        /*0086*/ 	.short	0x0
        /*0088*/ 	.word	0x4
        /*008c*/ 	.word	.L_x_31@srel
        /*0090*/ 	.word	.L_x_32@srel
        /*0094*/ 	.word	.L_x_33@srel
        /*0098*/ 	.word	.L_x_14@srel


	//   ....[2]....
        /*009c*/ 	.word	.L_x_35@srel
        /*00a0*/ 	.short	0x0
        /*00a2*/ 	.short	0x0
        /*00a4*/ 	.word	0x3
        /*00a8*/ 	.word	.L_x_36@srel
        /*00ac*/ 	.word	.L_x_37@srel
        /*00b0*/ 	.word	.L_x_14@srel


	//   ....[3]....
        /* <DEDUP_REMOVED lines=8> */


	//   ....[4]....
        /*00d0*/ 	.word	.L_x_44@srel
        /*00d4*/ 	.short	0x0
        /*00d6*/ 	.short	0x0
        /*00d8*/ 	.word	0x3
        /*00dc*/ 	.word	.L_x_45@srel
        /*00e0*/ 	.word	.L_x_46@srel
        /*00e4*/ 	.word	.L_x_14@srel


	//   ....[5]....
        /* <DEDUP_REMOVED lines=8> */


	//   ....[6]....
        /*0104*/ 	.word	.L_x_53@srel
        /*0108*/ 	.short	0x0
        /*010a*/ 	.short	0x0
        /*010c*/ 	.word	0x3
        /*0110*/ 	.word	.L_x_54@srel
        /*0114*/ 	.word	.L_x_55@srel
        /*0118*/ 	.word	.L_x_14@srel


	//   ....[7]....
        /* <DEDUP_REMOVED lines=8> */


	//----- nvinfo : EIATTR_CRS_STACK_SIZE
	.align		4
.L_19:
        /*0138*/ 	.byte	0x04, 0x1e
        /*013a*/ 	.short	(.L_21 - .L_20)
.L_20:
        /*013c*/ 	.word	0x00000000


	//----- nvinfo : EIATTR_CBANK_PARAM_SIZE
	.align		4
.L_21:
        /*0140*/ 	.byte	0x03, 0x19
        /*0142*/ 	.short	0x001c


	//----- nvinfo : EIATTR_PARAM_CBANK
	.align		4
        /*0144*/ 	.byte	0x04, 0x0a
        /*0146*/ 	.short	(.L_23 - .L_22)
	.align		4
.L_22:
        /*0148*/ 	.word	index@(.nv.constant0._Z9isingOncePiS_Pfi)
        /*014c*/ 	.short	0x0380
        /*014e*/ 	.short	0x001c


	//----- nvinfo : EIATTR_SW_WAR
	.align		4
.L_23:
        /*0150*/ 	.byte	0x04, 0x36
        /*0152*/ 	.short	(.L_25 - .L_24)
.L_24:
        /*0154*/ 	.word	0x00000008
.L_25:


//--------------------- .nv.callgraph             --------------------------
	.section	.nv.callgraph,"",@"SHT_CUDA_CALLGRAPH"
	.align	4
	.sectionentsize	8
	.align		4
        /*0000*/ 	.word	0x00000000
	.align		4
        /*0004*/ 	.word	0xffffffff
	.align		4
        /*0008*/ 	.word	0x00000000
	.align		4
        /*000c*/ 	.word	0xfffffffe
	.align		4
        /*0010*/ 	.word	0x00000000
	.align		4
        /*0014*/ 	.word	0xfffffffd
	.align		4
        /*0018*/ 	.word	0x00000000
	.align		4
        /*001c*/ 	.word	0xfffffffc


//--------------------- .nv.constant2._Z9isingOncePiS_Pfi --------------------------
	.section	.nv.constant2._Z9isingOncePiS_Pfi,"a",@progbits
	.sectionflags	@""
	.align	4
.nv.constant2._Z9isingOncePiS_Pfi:
        /*0000*/ 	.byte	0xc0, 0x1c, 0x00, 0x00, 0x50, 0x1c, 0x00, 0x00, 0xe0, 0x27, 0x00, 0x00, 0x10, 0x1e, 0x00, 0x00
        /*0010*/ 	.byte	0x70, 0x1e, 0x00, 0x00, 0x90, 0x1d, 0x00, 0x00, 0xe0, 0x27, 0x00, 0x00, 0xb0, 0x1f, 0x00, 0x00
        /*0020*/ 	.byte	0x50, 0x1f, 0x00, 0x00, 0xe0, 0x27, 0x00, 0x00, 0x10, 0x21, 0x00, 0x00, 0x80, 0x21, 0x00, 0x00
        /*0030*/ 	.byte	0x90, 0x20, 0x00, 0x00, 0xe0, 0x27, 0x00, 0x00, 0x10, 0x23, 0x00, 0x00, 0xc0, 0x22, 0x00, 0x00
        /*0040*/ 	.byte	0xe0, 0x27, 0x00, 0x00, 0x30, 0x24, 0x00, 0x00, 0x90, 0x24, 0x00, 0x00, 0xc0, 0x23, 0x00, 0x00
        /*0050*/ 	.byte	0xe0, 0x27, 0x00, 0x00, 0xd0, 0x25, 0x00, 0x00, 0x70, 0x25, 0x00, 0x00, 0xe0, 0x27, 0x00, 0x00
        /*0060*/ 	.byte	0x30, 0x27, 0x00, 0x00, 0x90, 0x27, 0x00, 0x00, 0xd0, 0x26, 0x00, 0x00, 0xe0, 0x27, 0x00, 0x00


//--------------------- .text._Z9isingOncePiS_Pfi --------------------------
	.section	.text._Z9isingOncePiS_Pfi,"ax",@progbits
	.align	128
        .global         _Z9isingOncePiS_Pfi
        .type           _Z9isingOncePiS_Pfi,@function
        .size           _Z9isingOncePiS_Pfi,(.L_x_62 - _Z9isingOncePiS_Pfi)
        .other          _Z9isingOncePiS_Pfi,@"STO_CUDA_ENTRY STV_DEFAULT"
_Z9isingOncePiS_Pfi:
.text._Z9isingOncePiS_Pfi:
[----:B------:R-:W-:Y:S08]  /*0000*/  LDC R1, c[0x0][0x37c] ;  /* 0x0000df00ff017b82 */ /* 0x000ff00000000800 */
[----:B------:R-:W0:Y:S01]  /*0010*/  LDC R0, c[0x0][0x370] ;  /* 0x0000dc00ff007b82 */ /* 0x000e220000000800 */
[----:B------:R-:W1:Y:S01]  /*0020*/  LDCU UR11, c[0x0][0x364] ;  /* 0x00006c80ff0b77ac */ /* 0x000e620008000800 */
[----:B------:R-:W2:Y:S01]  /*0030*/  S2R R12, SR_TID.X ;  /* 0x00000000000c7919 */ /* 0x000ea20000002100 */
[----:B------:R-:W3:Y:S05]  /*0040*/  LDCU UR12, c[0x0][0x398] ;  /* 0x00007300ff0c77ac */ /* 0x000eea0008000800 */
[----:B------:R-:W1:Y:S01]  /*0050*/  LDC R17, c[0x0][0x360] ;  /* 0x0000d800ff117b82 */ /* 0x000e620000000800 */
[----:B------:R-:W4:Y:S07]  /*0060*/  LDCU.64 UR8, c[0x0][0x358] ;  /* 0x00006b00ff0877ac */ /* 0x000f2e0008000a00 */
[----:B------:R-:W5:Y:S01]  /*0070*/  S2UR UR6, SR_CTAID.X ;  /* 0x00000000000679c3 */ /* 0x000f620000002500 */
[----:B---3--:R-:W-:Y:S01]  /*0080*/  UIADD3 UR10, UPT, UPT, UR12, 0x4, URZ ;  /* 0x000000040c0a7890 */ /* 0x008fe2000fffe0ff */
[----:B0-----:R-:W0:Y:S06]  /*0090*/  I2F.U32.RP R3, R0 ;  /* 0x0000000000037306 */ /* 0x001e2c0000209000 */
[----:B------:R-:W3:Y:S01]  /*00a0*/  S2UR UR5, SR_CgaCtaId ;  /* 0x00000000000579c3 */ /* 0x000ee20000008800 */
[----:B-1----:R-:W-:-:S02]  /*00b0*/  IMAD R2, R17, UR11, RZ ;  /* 0x0000000b11027c24 */ /* 0x002fc4000f8e02ff */
[----:B--2---:R-:W-:Y:S02]  /*00c0*/  IMAD R10, R17, 0x3, R12 ;  /* 0x00000003110a7824 */ /* 0x004fe400078e020c */
[----:B------:R-:W1:Y:S01]  /*00d0*/  I2F.U32.RP R8, R2 ;  /* 0x0000000200087306 */ /* 0x000e620000209000 */
[----:B-----5:R-:W-:-:S07]  /*00e0*/  UIMAD UR7, UR6, UR12, URZ ;  /* 0x0000000c060772a4 */ /* 0x020fce000f8e02ff */
[----:B0-----:R-:W0:Y:S01]  /*00f0*/  MUFU.RCP R3, R3 ;  /* 0x0000000300037308 */ /* 0x001e220000001000 */
[----:B------:R-:W-:-:S07]  /*0100*/  UIADD3 UR4, UPT, UPT, UR7, UR12, URZ ;  /* 0x0000000c07047290 */ /* 0x000fce000fffe0ff */
[----:B-1----:R-:W1:Y:S01]  /*0110*/  MUFU.RCP R8, R8 ;  /* 0x0000000800087308 */ /* 0x002e620000001000 */
[----:B0-----:R-:W-:-:S07]  /*0120*/  VIADD R4, R3, 0xffffffe ;  /* 0x0ffffffe03047836 */ /* 0x001fce0000000000 */
[----:B------:R0:W2:Y:S01]  /*0130*/  F2I.FTZ.U32.TRUNC.NTZ R5, R4 ;  /* 0x0000000400057305 */ /* 0x0000a2000021f000 */
[----:B-1----:R-:W-:Y:S01]  /*0140*/  IADD3 R6, PT, PT, R8, 0xffffffe, RZ ;  /* 0x0ffffffe08067810 */ /* 0x002fe20007ffe0ff */
[----:B------:R-:W-:Y:S02]  /*0150*/  IMAD R8, R17, 0x2, R12 ;  /* 0x0000000211087824 */ /* 0x000fe400078e020c */
[----:B0-----:R-:W-:Y:S02]  /*0160*/  IMAD.MOV.U32 R4, RZ, RZ, RZ ;  /* 0x000000ffff047224 */ /* 0x001fe400078e00ff */
[----:B--2---:R-:W-:-:S04]  /*0170*/  IMAD.MOV R7, RZ, RZ, -R5 ;  /* 0x000000ffff077224 */ /* 0x004fc800078e0a05 */
[----:B------:R-:W-:Y:S02]  /*0180*/  IMAD R3, R7, R0, RZ ;  /* 0x0000000007037224 */ /* 0x000fe400078e02ff */
[----:B------:R-:W0:Y:S02]  /*0190*/  F2I.FTZ.U32.TRUNC.NTZ R7, R6 ;  /* 0x0000000600077305 */ /* 0x000e24000021f000 */
[----:B------:R-:W-:-:S04]  /*01a0*/  IMAD.HI.U32 R4, R5, R3, R4 ;  /* 0x0000000305047227 */ /* 0x000fc800078e0004 */
[----:B------:R-:W-:Y:S02]  /*01b0*/  IMAD.MOV R3, RZ, RZ, -R2 ;  /* 0x000000ffff037224 */ /* 0x000fe400078e0a02 */
[----:B------:R-:W-:-:S04]  /*01c0*/  IMAD.HI.U32 R5, R4, UR7, RZ ;  /* 0x0000000704057c27 */ /* 0x000fc8000f8e00ff */
[----:B------:R-:W-:Y:S01]  /*01d0*/  IMAD.HI.U32 R11, R4, UR4, RZ ;  /* 0x00000004040b7c27 */ /* 0x000fe2000f8e00ff */
[----:B------:R-:W-:Y:S01]  /*01e0*/  IADD3 R9, PT, PT, -R5, RZ, RZ ;  /* 0x000000ff05097210 */ /* 0x000fe20007ffe1ff */
[----:B------:R-:W1:Y:S02]  /*01f0*/  S2R R4, SR_TID.Y ;  /* 0x0000000000047919 */ /* 0x000e640000002200 */
[----:B------:R-:W-:Y:S02]  /*0200*/  IMAD.MOV R13, RZ, RZ, -R11 ;  /* 0x000000ffff0d7224 */ /* 0x000fe400078e0a0b */
[----:B0-----:R-:W-:Y:S02]  /*0210*/  IMAD R3, R3, R7, RZ ;  /* 0x0000000703037224 */ /* 0x001fe400078e02ff */
[----:B------:R-:W-:Y:S02]  /*0220*/  IMAD R9, R0, R9, UR7 ;  /* 0x0000000700097e24 */ /* 0x000fe4000f8e0209 */
[----:B------:R-:W-:-:S02]  /*0230*/  IMAD.MOV.U32 R6, RZ, RZ, RZ ;  /* 0x000000ffff067224 */ /* 0x000fc400078e00ff */
[----:B------:R-:W-:Y:S01]  /*0240*/  IMAD R13, R0, R13, UR4 ;  /* 0x00000004000d7e24 */ /* 0x000fe2000f8e020d */
[-C--:B------:R-:W-:Y:S01]  /*0250*/  ISETP.GE.U32.AND P1, PT, R9, R0.reuse, PT ;  /* 0x000000000900720c */ /* 0x080fe20003f26070 */
[----:B------:R-:W-:Y:S01]  /*0260*/  IMAD.HI.U32 R3, R7, R3, R6 ;  /* 0x0000000307037227 */ /* 0x000fe200078e0006 */
[-C--:B------:R-:W-:Y:S01]  /*0270*/  LOP3.LUT R6, RZ, R0.reuse, RZ, 0x33, !PT ;  /* 0x00000000ff067212 */ /* 0x080fe200078e33ff */
[----:B------:R-:W-:Y:S01]  /*0280*/  UMOV UR4, 0x400 ;  /* 0x0000040000047882 */ /* 0x000fe20000000000 */
[----:B------:R-:W-:Y:S01]  /*0290*/  ISETP.GE.U32.AND P3, PT, R13, R0, PT ;  /* 0x000000000d00720c */ /* 0x000fe20003f66070 */
[----:B------:R-:W-:Y:S02]  /*02a0*/  UIADD3 UR4, UPT, UPT, UR4, 0x70, URZ ;  /* 0x0000007004047890 */ /* 0x000fe4000fffe0ff */
[----:B------:R-:W-:Y:S02]  /*02b0*/  IMAD.HI.U32 R3, R3, UR12, RZ ;  /* 0x0000000c03037c27 */ /* 0x000fe4000f8e00ff */
[----:B---3--:R-:W-:-:S03]  /*02c0*/  ULEA UR4, UR5, UR4, 0x18 ;  /* 0x0000000405047291 */ /* 0x008fc6000f8ec0ff */
[----:B------:R-:W-:Y:S01]  /*02d0*/  IADD3 R7, PT, PT, -R3, RZ, RZ ;  /* 0x000000ff03077210 */ /* 0x000fe20007ffe1ff */
[--C-:B------:R-:W-:Y:S01]  /*02e0*/  @P1 IMAD.IADD R9, R9, 0x1, -R0.reuse ;  /* 0x0000000109091824 */ /* 0x100fe200078e0a00 */
[----:B------:R-:W-:Y:S02]  /*02f0*/  @P1 IADD3 R5, PT, PT, R5, 0x1, RZ ;  /* 0x0000000105051810 */ /* 0x000fe40007ffe0ff */
[----:B------:R-:W-:Y:S01]  /*0300*/  ISETP.NE.U32.AND P1, PT, R0, RZ, PT ;  /* 0x000000ff0000720c */ /* 0x000fe20003f25070 */
[----:B------:R-:W-:Y:S01]  /*0310*/  @P3 IMAD.IADD R13, R13, 0x1, -R0 ;  /* 0x000000010d0d3824 */ /* 0x000fe200078e0a00 */
[-C--:B------:R-:W-:Y:S01]  /*0320*/  ISETP.GE.U32.AND P2, PT, R9, R0.reuse, PT ;  /* 0x000000000900720c */ /* 0x080fe20003f46070 */
[----:B------:R-:W-:Y:S02]  /*0330*/  IMAD R7, R2, R7, UR12 ;  /* 0x0000000c02077e24 */ /* 0x000fe4000f8e0207 */
[----:B------:R-:W-:Y:S01]  /*0340*/  @P3 VIADD R11, R11, 0x1 ;  /* 0x000000010b0b3836 */ /* 0x000fe20000000000 */
[----:B------:R-:W-:Y:S01]  /*0350*/  ISETP.GE.U32.AND P4, PT, R13, R0, PT ;  /* 0x000000000d00720c */ /* 0x000fe20003f86070 */
[----:B------:R-:W-:Y:S01]  /*0360*/  IMAD R13, R8, UR11, RZ ;  /* 0x0000000b080d7c24 */ /* 0x000fe2000f8e02ff */
[----:B------:R-:W-:-:S07]  /*0370*/  ISETP.GE.U32.AND P0, PT, R7, R2, PT ;  /* 0x000000020700720c */ /* 0x000fce0003f06070 */
[----:B------:R-:W-:Y:S01]  /*0380*/  @P2 VIADD R5, R5, 0x1 ;  /* 0x0000000105052836 */ /* 0x000fe20000000000 */
[----:B------:R-:W-:-:S03]  /*0390*/  ISETP.NE.U32.AND P2, PT, R2, RZ, PT ;  /* 0x000000ff0200720c */ /* 0x000fc60003f45070 */
[----:B------:R-:W-:Y:S02]  /*03a0*/  @P4 IADD3 R11, PT, PT, R11, 0x1, RZ ;  /* 0x000000010b0b4810 */ /* 0x000fe40007ffe0ff */
[----:B------:R-:W-:Y:S01]  /*03b0*/  @P0 IMAD.IADD R7, R7, 0x1, -R2 ;  /* 0x0000000107070824 */ /* 0x000fe200078e0a02 */
[C---:B------:R-:W-:Y:S02]  /*03c0*/  SEL R5, R6.reuse, R5, !P1 ;  /* 0x0000000506057207 */ /* 0x040fe40004800000 */
[----:B------:R-:W-:Y:S02]  /*03d0*/  SEL R6, R6, R11, !P1 ;  /* 0x0000000b06067207 */ /* 0x000fe40004800000 */
[----:B------:R-:W-:Y:S01]  /*03e0*/  ISETP.GE.U32.AND P1, PT, R7, R2, PT ;  /* 0x000000020700720c */ /* 0x000fe20003f26070 */
[----:B------:R-:W-:Y:S01]  /*03f0*/  IMAD R7, R12, UR11, RZ ;  /* 0x0000000b0c077c24 */ /* 0x000fe2000f8e02ff */
[----:B------:R-:W-:Y:S01]  /*0400*/  @P0 IADD3 R3, PT, PT, R3, 0x1, RZ ;  /* 0x0000000103030810 */ /* 0x000fe20007ffe0ff */
[----:B------:R-:W-:Y:S01]  /*0410*/  IMAD.IADD R15, R6, 0x1, -R5 ;  /* 0x00000001060f7824 */ /* 0x000fe200078e0a05 */
[----:B------:R-:W-:Y:S01]  /*0420*/  MOV R5, 0xfffffffe ;  /* 0xfffffffe00057802 */ /* 0x000fe20000000f00 */
[----:B------:R-:W-:-:S02]  /*0430*/  IMAD.IADD R6, R12, 0x1, R17 ;  /* 0x000000010c067824 */ /* 0x000fc400078e0211 */
[----:B------:R-:W-:Y:S02]  /*0440*/  IMAD R17, R10, UR11, RZ ;  /* 0x0000000b0a117c24 */ /* 0x000fe4000f8e02ff */
[----:B------:R-:W-:Y:S02]  /*0450*/  IMAD R11, R6, UR11, RZ ;  /* 0x0000000b060b7c24 */ /* 0x000fe4000f8e02ff */
[--C-:B-1----:R-:W-:Y:S01]  /*0460*/  IMAD.IADD R10, R13, 0x1, R4.reuse ;  /* 0x000000010d0a7824 */ /* 0x102fe200078e0204 */
[----:B------:R-:W-:Y:S01]  /*0470*/  LEA R14, R17, UR4, 0x2 ;  /* 0x00000004110e7c11 */ /* 0x000fe2000f8e10ff */
[----:B------:R-:W-:Y:S01]  /*0480*/  @P1 VIADD R3, R3, 0x1 ;  /* 0x0000000103031836 */ /* 0x000fe20000000000 */
[----:B------:R-:W-:Y:S01]  /*0490*/  @!P2 LOP3.LUT R3, RZ, R2, RZ, 0x33, !PT ;  /* 0x00000002ff03a212 */ /* 0x000fe200078e33ff */
[----:B------:R-:W-:Y:S01]  /*04a0*/  IMAD.IADD R9, R7, 0x1, R4 ;  /* 0x0000000107097824 */ /* 0x000fe200078e0204 */
[----:B------:R-:W-:Y:S01]  /*04b0*/  LEA R6, R11, UR4, 0x2 ;  /* 0x000000040b067c11 */ /* 0x000fe2000f8e10ff */
[----:B------:R-:W-:Y:S01]  /*04c0*/  IMAD R15, R15, UR12, RZ ;  /* 0x0000000c0f0f7c24 */ /* 0x000fe2000f8e02ff */
[----:B------:R-:W-:Y:S01]  /*04d0*/  IADD3 R8, PT, PT, R11, R4, RZ ;  /* 0x000000040b087210 */ /* 0x000fe20007ffe0ff */
[----:B------:R-:W-:Y:S01]  /*04e0*/  VIADD R12, R3, 0x1 ;  /* 0x00000001030c7836 */ /* 0x000fe20000000000 */
[----:B------:R-:W-:-:S02]  /*04f0*/  LEA R11, R13, UR4, 0x2 ;  /* 0x000000040d0b7c11 */ /* 0x000fc4000f8e10ff */
[----:B------:R-:W-:Y:S02]  /*0500*/  IADD3 R13, PT, PT, R17, R4, RZ ;  /* 0x00000004110d7210 */ /* 0x000fe40007ffe0ff */
[----:B----4-:R-:W-:-:S07]  /*0510*/  LOP3.LUT R16, R12, 0x3, RZ, 0xc0, !PT ;  /* 0x000000030c107812 */ /* 0x010fce00078ec0ff */
.L_x_11:
[----:B01-3--:R-:W0:Y:S01]  /*0520*/  I2F.U32.RP R20, R0 ;  /* 0x0000000000147306 */ /* 0x00be220000209000 */
[----:B------:R-:W-:Y:S01]  /*0530*/  HFMA2 R18, -RZ, RZ, 0, 0 ;  /* 0x00000000ff127431 */ /* 0x000fe200000001ff */
[----:B------:R-:W-:Y:S02]  /*0540*/  ISETP.GE.U32.AND P2, PT, R3, 0x3, PT ;  /* 0x000000030300780c */ /* 0x000fe40003f46070 */
[----:B------:R-:W-:Y:S02]  /*0550*/  ISETP.NE.U32.AND P3, PT, R0, RZ, PT ;  /* 0x000000ff0000720c */ /* 0x000fe40003f65070 */
[----:B------:R-:W-:Y:S02]  /*0560*/  MOV R22, RZ ;  /* 0x000000ff00167202 */ /* 0x000fe40000000f00 */
[----:B0-----:R-:W0:Y:S02]  /*0570*/  MUFU.RCP R20, R20 ;  /* 0x0000001400147308 */ /* 0x001e240000001000 */
[----:B0-----:R-:W-:-:S06]  /*0580*/  VIADD R19, R20, 0xffffffe ;  /* 0x0ffffffe14137836 */ /* 0x001fcc0000000000 */
[----:B------:R-:W0:Y:S02]  /*0590*/  F2I.FTZ.U32.TRUNC.NTZ R19, R19 ;  /* 0x0000001300137305 */ /* 0x000e24000021f000 */
[----:B0-----:R-:W-:-:S04]  /*05a0*/  IMAD.MOV R17, RZ, RZ, -R19 ;  /* 0x000000ffff117224 */ /* 0x001fc800078e0a13 */
[----:B------:R-:W-:-:S04]  /*05b0*/  IMAD R17, R17, R0, RZ ;  /* 0x0000000011117224 */ /* 0x000fc800078e02ff */
[----:B------:R-:W-:Y:S01]  /*05c0*/  IMAD.HI.U32 R18, R19, R17, R18 ;  /* 0x0000001113127227 */ /* 0x000fe200078e0012 */
[C---:B------:R-:W-:Y:S02]  /*05d0*/  IADD3 R17, PT, PT, -R5.reuse, UR6, R0 ;  /* 0x0000000605117c10 */ /* 0x040fe4000fffe100 */
[C---:B------:R-:W-:Y:S01]  /*05e0*/  IADD3 R19, PT, PT, R5.reuse, 0x2, RZ ;  /* 0x0000000205137810 */ /* 0x040fe20007ffe0ff */
[----:B------:R-:W-:Y:S02]  /*05f0*/  VIADD R5, R5, 0x1 ;  /* 0x0000000105057836 */ /* 0x000fe40000000000 */
[----:B------:R-:W-:-:S03]  /*0600*/  IMAD.HI.U32 R18, R18, R17, RZ ;  /* 0x0000001112127227 */ /* 0x000fc600078e00ff */
[----:B------:R-:W-:Y:S01]  /*0610*/  ISETP.NE.AND P1, PT, R5, 0x3, PT ;  /* 0x000000030500780c */ /* 0x000fe20003f25270 */
[----:B------:R-:W-:Y:S02]  /*0620*/  IMAD.MOV R18, RZ, RZ, -R18 ;  /* 0x000000ffff127224 */ /* 0x000fe400078e0a12 */
[----:B------:R-:W-:Y:S02]  /*0630*/  IMAD R19, R19, UR10, RZ ;  /* 0x0000000a13137c24 */ /* 0x000fe4000f8e02ff */
[----:B------:R-:W-:-:S05]  /*0640*/  IMAD R17, R0, R18, R17 ;  /* 0x0000001200117224 */ /* 0x000fca00078e0211 */
[----:B------:R-:W-:-:S13]  /*0650*/  ISETP.GE.U32.AND P0, PT, R17, R0, PT ;  /* 0x000000001100720c */ /* 0x000fda0003f06070 */
[----:B------:R-:W-:-:S05]  /*0660*/  @P0 IMAD.IADD R17, R17, 0x1, -R0 ;  /* 0x0000000111110824 */ /* 0x000fca00078e0a00 */
[----:B------:R-:W-:-:S13]  /*0670*/  ISETP.GE.U32.AND P0, PT, R17, R0, PT ;  /* 0x000000001100720c */ /* 0x000fda0003f06070 */
[----:B------:R-:W-:Y:S01]  /*0680*/  @P0 IMAD.IADD R17, R17, 0x1, -R0 ;  /* 0x0000000111110824 */ /* 0x000fe200078e0a00 */
[----:B------:R-:W-:Y:S01]  /*0690*/  @!P3 LOP3.LUT R17, RZ, R0, RZ, 0x33, !PT ;  /* 0x00000000ff11b212 */ /* 0x000fe200078e33ff */
[----:B--2---:R-:W-:Y:S06]  /*06a0*/  @!P2 BRA `(.L_x_0) ;  /* 0x000000100054a947 */ /* 0x004fec0003800000 */
[----:B------:R-:W-:Y:S01]  /*06b0*/  LOP3.LUT R18, R12, 0xfffffffc, RZ, 0xc0, !PT ;  /* 0xfffffffc0c127812 */ /* 0x000fe200078ec0ff */
[----:B------:R-:W0:Y:S01]  /*06c0*/  LDCU UR5, c[0x0][0x398] ;  /* 0x00007300ff0577ac */ /* 0x000e220008000800 */
[----:B------:R-:W-:Y:S01]  /*06d0*/  IMAD.IADD R21, R4, 0x1, R19 ;  /* 0x0000000104157824 */ /* 0x000fe200078e0213 */
[----:B------:R-:W-:Y:S01]  /*06e0*/  MOV R43, R9 ;  /* 0x00000009002b7202 */ /* 0x000fe20000000f00 */
[----:B------:R-:W-:Y:S01]  /*06f0*/  IMAD.MOV.U32 R47, RZ, RZ, R13 ;  /* 0x000000ffff2f7224 */ /* 0x000fe200078e000d */
[----:B------:R-:W1:Y:S01]  /*0700*/  LDCU UR11, c[0x0][0x398] ;  /* 0x00007300ff0b77ac */ /* 0x000e620008000800 */
[----:B------:R-:W-:Y:S01]  /*0710*/  IMAD.MOV R20, RZ, RZ, -R18 ;  /* 0x000000ffff147224 */ /* 0x000fe200078e0a12 */
[----:B------:R-:W-:Y:S01]  /*0720*/  MOV R45, R8 ;  /* 0x00000008002d7202 */ /* 0x000fe20000000f00 */
[----:B------:R-:W-:Y:S02]  /*0730*/  IMAD.MOV.U32 R49, RZ, RZ, R10 ;  /* 0x000000ffff317224 */ /* 0x000fe400078e000a */
[----:B------:R-:W-:Y:S01]  /*0740*/  IMAD.SHL.U32 R21, R21, 0x4, RZ ;  /* 0x0000000415157824 */ /* 0x000fe200078e00ff */
[----:B------:R-:W-:Y:S01]  /*0750*/  ISETP.GE.AND P0, PT, R20, RZ, PT ;  /* 0x000000ff1400720c */ /* 0x000fe20003f06270 */
[----:B0-----:R-:W-:-:S02]  /*0760*/  IMAD R41, R17, UR5, R8 ;  /* 0x0000000511297c24 */ /* 0x001fc4000f8e0208 */
[C---:B------:R-:W-:Y:S02]  /*0770*/  IMAD R37, R17.reuse, UR5, R10 ;  /* 0x0000000511257c24 */ /* 0x040fe4000f8e020a */
[C---:B------:R-:W-:Y:S02]  /*0780*/  IMAD R39, R17.reuse, UR5, R13 ;  /* 0x0000000511277c24 */ /* 0x040fe4000f8e020d */
[----:B------:R-:W-:-:S06]  /*0790*/  IMAD R35, R17, UR5, R9 ;  /* 0x0000000511237c24 */ /* 0x000fcc000f8e0209 */
[----:B-1----:R-:W-:Y:S05]  /*07a0*/  @P0 BRA `(.L_x_1) ;  /* 0x0000000c007c0947 */ /* 0x002fea0003800000 */
[----:B------:R-:W-:Y:S01]  /*07b0*/  IMAD.MOV R23, RZ, RZ, -R20 ;  /* 0x000000ffff177224 */ /* 0x000fe200078e0a14 */
[----:B------:R-:W-:-:S04]  /*07c0*/  PLOP3.LUT P0, PT, PT, PT, PT, 0x80, 0x8 ;  /* 0x000000000008781c */ /* 0x000fc80003f0f070 */
[----:B------:R-:W-:-:S13]  /*07d0*/  ISETP.GT.AND P2, PT, R23, 0xc, PT ;  /* 0x0000000c1700780c */ /* 0x000fda0003f44270 */
[----:B------:R-:W-:Y:S05]  /*07e0*/  @!P2 BRA `(.L_x_2) ;  /* 0x000000080038a947 */ /* 0x000fea0003800000 */
[----:B------:R-:W-:Y:S01]  /*07f0*/  PLOP3.LUT P0, PT, PT, PT, PT, 0x8, 0x80 ;  /* 0x000000000080781c */ /* 0x000fe20003f0e170 */
[----:B------:R-:W0:-:S12]  /*0800*/  LDCU UR5, c[0x0][0x398] ;  /* 0x00007300ff0577ac */ /* 0x000e180008000800 */
.L_x_3:
[----:B0-----:R-:W-:-:S13]  /*0810*/  ISETP.GE.U32.AND P2, PT, R43, UR5, PT ;  /* 0x000000052b007c0c */ /* 0x001fda000bf46070 */
[----:B------:R-:W0:Y:S02]  /*0820*/  @!P2 LDC.64 R22, c[0x0][0x380] ;  /* 0x0000e000ff16ab82 */ /* 0x000e240000000a00 */
[----:B0-----:R-:W-:-:S05]  /*0830*/  @!P2 IMAD.WIDE.U32 R22, R35, 0x4, R22 ;  /* 0x000000042316a825 */ /* 0x001fca00078e0016 */
[----:B------:R0:W2:Y:S01]  /*0840*/  @!P2 LDG.E R32, desc[UR8][R22.64] ;  /* 0x000000081620a981 */ /* 0x0000a2000c1e1900 */
[----:B------:R-:W-:Y:S02]  /*0850*/  @!P2 LEA R24, R7, UR4, 0x2 ;  /* 0x000000040718ac11 */ /* 0x000fe4000f8e10ff */
[----:B------:R-:W-:Y:S02]  /*0860*/  LEA R33, R2, R43, 0x2 ;  /* 0x0000002b02217211 */ /* 0x000fe400078e10ff */
[----:B------:R-:W-:Y:S01]  /*0870*/  ISETP.GE.U32.AND P3, PT, R45, UR5, PT ;  /* 0x000000052d007c0c */ /* 0x000fe2000bf66070 */
[----:B------:R-:W-:Y:S01]  /*0880*/  @!P2 IMAD.IADD R43, R24, 0x1, R21 ;  /* 0x00000001182ba824 */ /* 0x000fe200078e0215 */
[----:B------:R-:W-:Y:S01]  /*0890*/  ISETP.GE.U32.AND P4, PT, R49, UR5, PT ;  /* 0x0000000531007c0c */ /* 0x000fe2000bf86070 */
[----:B------:R-:W-:Y:S01]  /*08a0*/  IMAD R45, R2, 0x4, R45 ;  /* 0x00000004022d7824 */ /* 0x000fe200078e022d */
[----:B------:R-:W-:Y:S02]  /*08b0*/  ISETP.GE.U32.AND P5, PT, R47, UR5, PT ;  /* 0x000000052f007c0c */ /* 0x000fe4000bfa6070 */
[----:B------:R-:W-:-:S02]  /*08c0*/  ISETP.GE.U32.AND P6, PT, R33, UR5, PT ;  /* 0x0000000521007c0c */ /* 0x000fc4000bfc6070 */
[----:B------:R-:W-:-:S05]  /*08d0*/  LEA R35, R2, R35, 0x2 ;  /* 0x0000002302237211 */ /* 0x000fca00078e10ff */
[----:B0-----:R-:W0:Y:S08]  /*08e0*/  @!P3 LDC.64 R22, c[0x0][0x380] ;  /* 0x0000e000ff16bb82 */ /* 0x001e300000000a00 */
[----:B------:R-:W1:Y:S08]  /*08f0*/  @!P4 LDC.64 R24, c[0x0][0x380] ;  /* 0x0000e000ff18cb82 */ /* 0x000e700000000a00 */
[----:B------:R-:W3:Y:S08]  /*0900*/  @!P5 LDC.64 R26, c[0x0][0x380] ;  /* 0x0000e000ff1adb82 */ /* 0x000ef00000000a00 */
[----:B------:R-:W4:Y:S01]  /*0910*/  @!P6 LDC.64 R28, c[0x0][0x380] ;  /* 0x0000e000ff1ceb82 */ /* 0x000f220000000a00 */
[----:B0-----:R-:W-:-:S04]  /*0920*/  @!P3 IMAD.WIDE.U32 R22, R41, 0x4, R22 ;  /* 0x000000042916b825 */ /* 0x001fc800078e0016 */
[----:B------:R-:W-:Y:S02]  /*0930*/  IMAD R51, R2, 0x4, R41 ;  /* 0x0000000402337824 */ /* 0x000fe400078e0229 */
[----:B------:R0:W5:Y:S01]  /*0940*/  @!P3 LDG.E R22, desc[UR8][R22.64] ;  /* 0x000000081616b981 */ /* 0x000162000c1e1900 */
[----:B-1----:R-:W-:-:S06]  /*0950*/  @!P4 IMAD.WIDE.U32 R24, R37, 0x4, R24 ;  /* 0x000000042518c825 */ /* 0x002fcc00078e0018 */
[----:B------:R-:W5:Y:S01]  /*0960*/  @!P4 LDG.E R24, desc[UR8][R24.64] ;  /* 0x000000081818c981 */ /* 0x000f62000c1e1900 */
[----:B---3--:R-:W-:-:S06]  /*0970*/  @!P5 IMAD.WIDE.U32 R26, R39, 0x4, R26 ;  /* 0x00000004271ad825 */ /* 0x008fcc00078e001a */
[----:B------:R-:W3:Y:S01]  /*0980*/  @!P5 LDG.E R26, desc[UR8][R26.64] ;  /* 0x000000081a1ad981 */ /* 0x000ee2000c1e1900 */
[----:B----4-:R-:W-:-:S06]  /*0990*/  @!P6 IMAD.WIDE.U32 R28, R35, 0x4, R28 ;  /* 0x00000004231ce825 */ /* 0x010fcc00078e001c */
[----:B------:R-:W4:Y:S04]  /*09a0*/  @!P6 LDG.E R28, desc[UR8][R28.64] ;  /* 0x000000081c1ce981 */ /* 0x000f28000c1e1900 */
[----:B--2---:R1:W-:Y:S01]  /*09b0*/  @!P2 STS [R43+0x8], R32 ;  /* 0x000008202b00a388 */ /* 0x0043e20000000800 */
[----:B------:R-:W-:-:S13]  /*09c0*/  ISETP.GE.U32.AND P2, PT, R45, UR5, PT ;  /* 0x000000052d007c0c */ /* 0x000fda000bf46070 */
[----:B------:R-:W2:Y:S02]  /*09d0*/  @!P2 LDC.64 R30, c[0x0][0x380] ;  /* 0x0000e000ff1eab82 */ /* 0x000ea40000000a00 */
[----:B--2---:R-:W-:-:S05]  /*09e0*/  @!P2 IMAD.WIDE.U32 R30, R51, 0x4, R30 ;  /* 0x00000004331ea825 */ /* 0x004fca00078e001e */
[----:B-1----:R1:W2:Y:S01]  /*09f0*/  @!P2 LDG.E R32, desc[UR8][R30.64] ;  /* 0x000000081e20a981 */ /* 0x0022a2000c1e1900 */
[--C-:B------:R-:W-:Y:S01]  /*0a00*/  IMAD R41, R2, 0x10, R21.reuse ;  /* 0x0000001002297824 */ /* 0x100fe200078e0215 */
[----:B------:R-:W-:Y:S01]  /*0a10*/  @!P6 LEA R36, R7, UR4, 0x2 ;  /* 0x000000040724ec11 */ /* 0x000fe2000f8e10ff */
[--C-:B------:R-:W-:Y:S01]  /*0a20*/  @!P4 IMAD.IADD R34, R11, 0x1, R21.reuse ;  /* 0x000000010b22c824 */ /* 0x100fe200078e0215 */
[----:B------:R-:W-:Y:S01]  /*0a30*/  @!P3 IADD3 R53, PT, PT, R6, R21, RZ ;  /* 0x000000150635b210 */ /* 0x000fe20007ffe0ff */
[----:B0-----:R-:W-:Y:S01]  /*0a40*/  @!P5 IMAD.IADD R23, R14, 0x1, R21 ;  /* 0x000000010e17d824 */ /* 0x001fe200078e0215 */
[----:B------:R-:W-:Y:S01]  /*0a50*/  @!P6 IADD3 R21, PT, PT, R36, R41, RZ ;  /* 0x000000292415e210 */ /* 0x000fe20007ffe0ff */
[C---:B------:R-:W-:Y:S02]  /*0a60*/  IMAD R49, R2.reuse, 0x4, R49 ;  /* 0x0000000402317824 */ /* 0x040fe400078e0231 */
[----:B-----5:R-:W-:Y:S01]  /*0a70*/  @!P3 STS [R53+0x8], R22 ;  /* 0x000008163500b388 */ /* 0x020fe20000000800 */
[C---:B------:R-:W-:Y:S01]  /*0a80*/  IMAD R43, R2.reuse, 0x4, R47 ;  /* 0x00000004022b7824 */ /* 0x040fe200078e022f */
[----:B------:R-:W-:-:S02]  /*0a90*/  LEA R47, R2, R33, 0x2 ;  /* 0x00000021022f7211 */ /* 0x000fc400078e10ff */
[----:B------:R-:W-:Y:S01]  /*0aa0*/  @!P4 STS [R34+0x8], R24 ;  /* 0x000008182200c388 */ /* 0x000fe20000000800 */
[----:B------:R-:W-:Y:S02]  /*0ab0*/  IMAD R45, R2, 0x4, R45 ;  /* 0x00000004022d7824 */ /* 0x000fe400078e022d */
[----:B------:R-:W-:Y:S01]  /*0ac0*/  @!P2 IMAD.IADD R33, R6, 0x1, R41 ;  /* 0x000000010621a824 */ /* 0x000fe200078e0229 */
[----:B---3--:R0:W-:Y:S01]  /*0ad0*/  @!P5 STS [R23+0x8], R26 ;  /* 0x0000081a1700d388 */ /* 0x0081e20000000800 */
[----:B------:R-:W-:Y:S02]  /*0ae0*/  ISETP.GE.U32.AND P5, PT, R43, UR5, PT ;  /* 0x000000052b007c0c */ /* 0x000fe4000bfa6070 */
[----:B------:R-:W-:Y:S01]  /*0af0*/  ISETP.GE.U32.AND P4, PT, R47, UR5, PT ;  /* 0x000000052f007c0c */ /* 0x000fe2000bf86070 */
[----:B----4-:R3:W-:Y:S01]  /*0b00*/  @!P6 STS [R21+0x8], R28 ;  /* 0x0000081c1500e388 */ /* 0x0107e20000000800 */
[----:B------:R-:W-:Y:S02]  /*0b10*/  ISETP.GE.U32.AND P6, PT, R49, UR5, PT ;  /* 0x0000000531007c0c */ /* 0x000fe4000bfc6070 */
[----:B------:R-:W-:-:S02]  /*0b20*/  LEA R49, R2, R49, 0x2 ;  /* 0x0000003102317211 */ /* 0x000fc400078e10ff */
[----:B------:R-:W-:-:S05]  /*0b30*/  ISETP.GE.U32.AND P3, PT, R45, UR5, PT ;  /* 0x000000052d007c0c */ /* 0x000fca000bf66070 */
[----:B0-----:R-:W0:Y:S08]  /*0b40*/  @!P5 LDC.64 R22, c[0x0][0x380] ;  /* 0x0000e000ff16db82 */ /* 0x001e300000000a00 */
[----:B-1----:R-:W1:Y:S08]  /*0b50*/  @!P6 LDC.64 R30, c[0x0][0x380] ;  /* 0x0000e000ff1eeb82 */ /* 0x002e700000000a00 */
[----:B------:R-:W4:Y:S08]  /*0b60*/  @!P4 LDC.64 R24, c[0x0][0x380] ;  /* 0x0000e000ff18cb82 */ /* 0x000f300000000a00 */
[----:B------:R-:W5:Y:S01]  /*0b70*/  @!P3 LDC.64 R26, c[0x0][0x380] ;  /* 0x0000e000ff1abb82 */ /* 0x000f620000000a00 */
[C---:B------:R-:W-:Y:S01]  /*0b80*/  IMAD R37, R2.reuse, 0x4, R37 ;  /* 0x0000000402257824 */ /* 0x040fe200078e0225 */
[C---:B------:R-:W-:Y:S01]  /*0b90*/  LEA R35, R2.reuse, R35, 0x2 ;  /* 0x0000002302237211 */ /* 0x040fe200078e10ff */
[----:B------:R-:W-:-:S02]  /*0ba0*/  IMAD R39, R2, 0x4, R39 ;  /* 0x0000000402277824 */ /* 0x000fc400078e0227 */
[----:B---3--:R-:W-:Y:S02]  /*0bb0*/  IMAD R21, R2, 0x4, R51 ;  /* 0x0000000402157824 */ /* 0x008fe400078e0233 */
[----:B0-----:R-:W-:-:S04]  /*0bc0*/  @!P5 IMAD.WIDE.U32 R22, R39, 0x4, R22 ;  /* 0x000000042716d825 */ /* 0x001fc800078e0016 */
[----:B-1----:R-:W-:Y:S02]  /*0bd0*/  @!P6 IMAD.WIDE.U32 R30, R37, 0x4, R30 ;  /* 0x00000004251ee825 */ /* 0x002fe400078e001e */
[----:B------:R-:W3:Y:S02]  /*0be0*/  @!P5 LDG.E R22, desc[UR8][R22.64] ;  /* 0x000000081616d981 */ /* 0x000ee4000c1e1900 */
[----:B----4-:R-:W-:Y:S02]  /*0bf0*/  @!P4 IMAD.WIDE.U32 R24, R35, 0x4, R24 ;  /* 0x000000042318c825 */ /* 0x010fe400078e0018 */
[----:B------:R0:W4:Y:S04]  /*0c00*/  @!P6 LDG.E R30, desc[UR8][R30.64] ;  /* 0x000000081e1ee981 */ /* 0x000128000c1e1900 */
[----:B------:R1:W3:Y:S01]  /*0c10*/  @!P4 LDG.E R24, desc[UR8][R24.64] ;  /* 0x000000081818c981 */ /* 0x0002e2000c1e1900 */
[----:B-----5:R-:W-:-:S06]  /*0c20*/  @!P3 IMAD.WIDE.U32 R26, R21, 0x4, R26 ;  /* 0x00000004151ab825 */ /* 0x020fcc00078e001a */
[----:B------:R-:W5:Y:S04]  /*0c30*/  @!P3 LDG.E R26, desc[UR8][R26.64] ;  /* 0x000000081a1ab981 */ /* 0x000f68000c1e1900 */
[----:B--2---:R2:W-:Y:S01]  /*0c40*/  @!P2 STS [R33+0x8], R32 ;  /* 0x000008202100a388 */ /* 0x0045e20000000800 */
[----:B------:R-:W-:-:S13]  /*0c50*/  ISETP.GE.U32.AND P2, PT, R49, UR5, PT ;  /* 0x0000000531007c0c */ /* 0x000fda000bf46070 */
[----:B------:R-:W0:Y:S01]  /*0c60*/  @!P2 LDC.64 R28, c[0x0][0x380] ;  /* 0x0000e000ff1cab82 */ /* 0x000e220000000a00 */
[----:B--2---:R-:W-:-:S04]  /*0c70*/  IMAD R33, R2, 0x4, R37 ;  /* 0x0000000402217824 */ /* 0x004fc800078e0225 */
[----:B0-----:R-:W-:-:S06]  /*0c80*/  @!P2 IMAD.WIDE.U32 R28, R33, 0x4, R28 ;  /* 0x00000004211ca825 */ /* 0x001fcc00078e001c */
[----:B------:R-:W2:Y:S01]  /*0c90*/  @!P2 LDG.E R28, desc[UR8][R28.64] ;  /* 0x000000081c1ca981 */ /* 0x000ea2000c1e1900 */
[----:B------:R-:W-:Y:S02]  /*0ca0*/  LEA R37, R2, R41, 0x4 ;  /* 0x0000002902257211 */ /* 0x000fe400078e20ff */
[----:B------:R-:W-:Y:S01]  /*0cb0*/  @!P4 LEA R32, R7, UR4, 0x2 ;  /* 0x000000040720cc11 */ /* 0x000fe2000f8e10ff */
[C-C-:B------:R-:W-:Y:S02]  /*0cc0*/  @!P6 IMAD.IADD R51, R11.reuse, 0x1, R41.reuse ;  /* 0x000000010b33e824 */ /* 0x140fe400078e0229 */
[----:B------:R-:W-:Y:S01]  /*0cd0*/  @!P5 IMAD.IADD R53, R14, 0x1, R41 ;  /* 0x000000010e35d824 */ /* 0x000fe200078e0229 */
[----:B------:R-:W-:Y:S01]  /*0ce0*/  @!P4 IADD3 R41, PT, PT, R32, R37, RZ ;  /* 0x000000252029c210 */ /* 0x000fe20007ffe0ff */
[--C-:B------:R-:W-:Y:S01]  /*0cf0*/  @!P3 IMAD.IADD R31, R6, 0x1, R37.reuse ;  /* 0x00000001061fb824 */ /* 0x100fe200078e0225 */
[----:B------:R-:W-:Y:S01]  /*0d00*/  LEA R23, R2, R43, 0x2 ;  /* 0x0000002b02177211 */ /* 0x000fe200078e10ff */
[----:B-1----:R-:W-:-:S02]  /*0d10*/  @!P2 IMAD.IADD R25, R11, 0x1, R37 ;  /* 0x000000010b19a824 */ /* 0x002fc400078e0225 */
[C---:B------:R-:W-:Y:S02]  /*0d20*/  IMAD R43, R2.reuse, 0x4, R47 ;  /* 0x00000004022b7824 */ /* 0x040fe400078e022f */
[C---:B------:R-:W-:Y:S01]  /*0d30*/  IMAD R45, R2.reuse, 0x4, R45 ;  /* 0x00000004022d7824 */ /* 0x040fe200078e022d */
[C---:B------:R-:W-:Y:S01]  /*0d40*/  LEA R49, R2.reuse, R49, 0x2 ;  /* 0x0000003102317211 */ /* 0x040fe200078e10ff */
[----:B------:R-:W-:Y:S01]  /*0d50*/  IMAD R47, R2, 0x4, R23 ;  /* 0x00000004022f7824 */ /* 0x000fe200078e0217 */
[----:B----4-:R-:W-:Y:S04]  /*0d60*/  @!P6 STS [R51+0x8], R30 ;  /* 0x0000081e3300e388 */ /* 0x010fe80000000800 */
[----:B---3--:R-:W-:Y:S04]  /*0d70*/  @!P5 STS [R53+0x8], R22 ;  /* 0x000008163500d388 */ /* 0x008fe80000000800 */
[----:B------:R-:W-:Y:S01]  /*0d80*/  @!P4 STS [R41+0x8], R24 ;  /* 0x000008182900c388 */ /* 0x000fe20000000800 */
[----:B------:R-:W-:-:S03]  /*0d90*/  ISETP.GE.U32.AND P4, PT, R45, UR5, PT ;  /* 0x000000052d007c0c */ /* 0x000fc6000bf86070 */
[----:B-----5:R0:W-:Y:S01]  /*0da0*/  @!P3 STS [R31+0x8], R26 ;  /* 0x0000081a1f00b388 */ /* 0x0201e20000000800 */
[----:B------:R-:W-:Y:S02]  /*0db0*/  ISETP.GE.U32.AND P3, PT, R43, UR5, PT ;  /* 0x000000052b007c0c */ /* 0x000fe4000bf66070 */
[----:B------:R-:W-:Y:S02]  /*0dc0*/  ISETP.GE.U32.AND P5, PT, R49, UR5, PT ;  /* 0x0000000531007c0c */ /* 0x000fe4000bfa6070 */
[----:B------:R-:W-:-:S11]  /*0dd0*/  ISETP.GE.U32.AND P6, PT, R47, UR5, PT ;  /* 0x000000052f007c0c */ /* 0x000fd6000bfc6070 */
[----:B0-----:R-:W0:Y:S01]  /*0de0*/  @!P5 LDC.64 R26, c[0x0][0x380] ;  /* 0x0000e000ff1adb82 */ /* 0x001e220000000a00 */
[C---:B------:R-:W-:Y:S01]  /*0df0*/  IMAD R51, R2.reuse, 0x4, R39 ;  /* 0x0000000402337824 */ /* 0x040fe200078e0227 */
[C---:B------:R-:W-:Y:S01]  /*0e00*/  LEA R35, R2.reuse, R35, 0x2 ;  /* 0x0000002302237211 */ /* 0x040fe200078e10ff */
[C---:B------:R-:W-:Y:S02]  /*0e10*/  IMAD R41, R2.reuse, 0x4, R21 ;  /* 0x0000000402297824 */ /* 0x040fe400078e0215 */
[C---:B------:R-:W-:Y:S01]  /*0e20*/  IMAD R33, R2.reuse, 0x4, R33 ;  /* 0x0000000402217824 */ /* 0x040fe200078e0221 */
[----:B------:R-:W-:-:S03]  /*0e30*/  LEA R39, R2, R51, 0x2 ;  /* 0x0000003302277211 */ /* 0x000fc600078e10ff */
[----:B0-----:R-:W-:-:S06]  /*0e40*/  @!P5 IMAD.WIDE.U32 R26, R33, 0x4, R26 ;  /* 0x00000004211ad825 */ /* 0x001fcc00078e001a */
[----:B------:R-:W3:Y:S04]  /*0e50*/  @!P5 LDG.E R26, desc[UR8][R26.64] ;  /* 0x000000081a1ad981 */ /* 0x000ee8000c1e1900 */
[----:B--2---:R0:W-:Y:S01]  /*0e60*/  @!P2 STS [R25+0x8], R28 ;  /* 0x0000081c1900a388 */ /* 0x0041e20000000800 */
[----:B------:R-:W-:Y:S02]  /*0e70*/  ISETP.GE.U32.AND P2, PT, R23, UR5, PT ;  /* 0x0000000517007c0c */ /* 0x000fe4000bf46070 */
[----:B------:R-:W1:Y:S08]  /*0e80*/  @!P3 LDC.64 R22, c[0x0][0x380] ;  /* 0x0000e000ff16bb82 */ /* 0x000e700000000a00 */
[----:B0-----:R-:W0:Y:S08]  /*0e90*/  @!P4 LDC.64 R24, c[0x0][0x380] ;  /* 0x0000e000ff18cb82 */ /* 0x001e300000000a00 */
[----:B------:R-:W2:Y:S08]  /*0ea0*/  @!P2 LDC.64 R30, c[0x0][0x380] ;  /* 0x0000e000ff1eab82 */ /* 0x000eb00000000a00 */
[----:B------:R-:W4:Y:S01]  /*0eb0*/  @!P6 LDC.64 R28, c[0x0][0x380] ;  /* 0x0000e000ff1ceb82 */ /* 0x000f220000000a00 */
[----:B-1----:R-:W-:-:S06]  /*0ec0*/  @!P3 IMAD.WIDE.U32 R22, R35, 0x4, R22 ;  /* 0x000000042316b825 */ /* 0x002fcc00078e0016 */
[----:B------:R-:W5:Y:S01]  /*0ed0*/  @!P3 LDG.E R22, desc[UR8][R22.64] ;  /* 0x000000081616b981 */ /* 0x000f62000c1e1900 */
[----:B0-----:R-:W-:-:S06]  /*0ee0*/  @!P4 IMAD.WIDE.U32 R24, R41, 0x4, R24 ;  /* 0x000000042918c825 */ /* 0x001fcc00078e0018 */
[----:B------:R-:W3:Y:S01]  /*0ef0*/  @!P4 LDG.E R24, desc[UR8][R24.64] ;  /* 0x000000081818c981 */ /* 0x000ee2000c1e1900 */
[----:B--2---:R-:W-:-:S06]  /*0f00*/  @!P2 IMAD.WIDE.U32 R30, R51, 0x4, R30 ;  /* 0x00000004331ea825 */ /* 0x004fcc00078e001e */
[----:B------:R0:W2:Y:S01]  /*0f10*/  @!P2 LDG.E R30, desc[UR8][R30.64] ;  /* 0x000000081e1ea981 */ /* 0x0000a2000c1e1900 */
[----:B----4-:R-:W-:-:S06]  /*0f20*/  @!P6 IMAD.WIDE.U32 R28, R39, 0x4, R28 ;  /* 0x00000004271ce825 */ /* 0x010fcc00078e001c */
[----:B------:R-:W4:Y:S01]  /*0f30*/  @!P6 LDG.E R28, desc[UR8][R28.64] ;  /* 0x000000081c1ce981 */ /* 0x000f22000c1e1900 */
[--C-:B------:R-:W-:Y:S01]  /*0f40*/  IMAD R32, R2, 0x10, R37.reuse ;  /* 0x0000001002207824 */ /* 0x100fe200078e0225 */
[----:B------:R-:W-:Y:S01]  /*0f50*/  @!P3 LEA R51, R7, UR4, 0x2 ;  /* 0x000000040733bc11 */ /* 0x000fe2000f8e10ff */
[----:B------:R-:W-:-:S03]  /*0f60*/  @!P2 IMAD.IADD R21, R14, 0x1, R37 ;  /* 0x000000010e15a824 */ /* 0x000fc600078e0225 */
[-C--:B------:R-:W-:Y:S01]  /*0f70*/  @!P3 IADD3 R37, PT, PT, R51, R32.reuse, RZ ;  /* 0x000000203325b210 */ /* 0x080fe20007ffe0ff */
[--C-:B------:R-:W-:Y:S01]  /*0f80*/  @!P4 IMAD.IADD R51, R6, 0x1, R32.reuse ;  /* 0x000000010633c824 */ /* 0x100fe200078e0220 */
[----:B0-----:R-:W-:Y:S01]  /*0f90*/  @!P6 IADD3 R31, PT, PT, R14, R32, RZ ;  /* 0x000000200e1fe210 */ /* 0x001fe20007ffe0ff */
[----:B------:R-:W-:Y:S02]  /*0fa0*/  @!P5 IMAD.IADD R53, R11, 0x1, R32 ;  /* 0x000000010b35d824 */ /* 0x000fe400078e0220 */
[----:B------:R-:W-:Y:S01]  /*0fb0*/  VIADD R20, R20, 0x10 ;  /* 0x0000001014147836 */ /* 0x000fe20000000000 */
[C---:B------:R-:W-:Y:S01]  /*0fc0*/  LEA R45, R2.reuse, R45, 0x2 ;  /* 0x0000002d022d7211 */ /* 0x040fe200078e10ff */
[C---:B------:R-:W-:Y:S02]  /*0fd0*/  IMAD R43, R2.reuse, 0x4, R43 ;  /* 0x00000004022b7824 */ /* 0x040fe400078e022b */
[C---:B------:R-:W-:Y:S02]  /*0fe0*/  IMAD R49, R2.reuse, 0x4, R49 ;  /* 0x0000000402317824 */ /* 0x040fe400078e0231 */
[----:B------:R-:W-:-:S02]  /*0ff0*/  IMAD R47, R2, 0x4, R47 ;  /* 0x00000004022f7824 */ /* 0x000fc400078e022f */
[C---:B------:R-:W-:Y:S02]  /*1000*/  IMAD R35, R2.reuse, 0x4, R35 ;  /* 0x0000000402237824 */ /* 0x040fe400078e0223 */
[C---:B------:R-:W-:Y:S02]  /*1010*/  IMAD R41, R2.reuse, 0x4, R41 ;  /* 0x0000000402297824 */ /* 0x040fe400078e0229 */
[----:B------:R-:W-:Y:S01]  /*1020*/  IMAD R39, R2, 0x4, R39 ;  /* 0x0000000402277824 */ /* 0x000fe200078e0227 */
[----:B--2---:R0:W-:Y:S04]  /*1030*/  @!P2 STS [R21+0x8], R30 ;  /* 0x0000081e1500a388 */ /* 0x0041e80000000800 */
[----:B-----5:R1:W-:Y:S04]  /*1040*/  @!P3 STS [R37+0x8], R22 ;  /* 0x000008162500b388 */ /* 0x0203e80000000800 */
[----:B---3--:R2:W-:Y:S04]  /*1050*/  @!P4 STS [R51+0x8], R24 ;  /* 0x000008183300c388 */ /* 0x0085e80000000800 */
[----:B------:R2:W-:Y:S04]  /*1060*/  @!P5 STS [R53+0x8], R26 ;  /* 0x0000081a3500d388 */ /* 0x0005e80000000800 */
[----:B----4-:R2:W-:Y:S01]  /*1070*/  @!P6 STS [R31+0x8], R28 ;  /* 0x0000081c1f00e388 */ /* 0x0105e20000000800 */
[----:B------:R-:W-:-:S02]  /*1080*/  ISETP.GE.AND P2, PT, R20, -0xc, PT ;  /* 0xfffffff41400780c */ /* 0x000fc40003f46270 */
[C---:B0-----:R-:W-:Y:S02]  /*1090*/  LEA R21, R2.reuse, R32, 0x4 ;  /* 0x0000002002157211 */ /* 0x041fe400078e20ff */
[----:B-1----:R-:W-:-:S09]  /*10a0*/  LEA R37, R2, R33, 0x2 ;  /* 0x0000002102257211 */ /* 0x002fd200078e10ff */
[----:B--2---:R-:W-:Y:S05]  /*10b0*/  @!P2 BRA `(.L_x_3) ;  /* 0xfffffff400d4a947 */ /* 0x004fea000383ffff */
[----:B------:R-:W-:-:S07]  /*10c0*/  IMAD.MOV.U32 R22, RZ, RZ, R18 ;  /* 0x000000ffff167224 */ /* 0x000fce00078e0012 */
.L_x_2:
[----:B------:R-:W-:-:S04]  /*10d0*/  IADD3 R23, PT, PT, -R20, RZ, RZ ;  /* 0x000000ff14177210 */ /* 0x000fc80007ffe1ff */
[----:B------:R-:W-:-:S13]  /*10e0*/  ISETP.GT.AND P2, PT, R23, 0x4, PT ;  /* 0x000000041700780c */ /* 0x000fda0003f44270 */
[----:B------:R-:W-:Y:S05]  /*10f0*/  @!P2 BRA `(.L_x_4) ;  /* 0x000000040020a947 */ /* 0x000fea0003800000 */
[----:B------:R-:W-:Y:S02]  /*1100*/  ISETP.GE.U32.AND P2, PT, R43, UR5, PT ;  /* 0x000000052b007c0c */ /* 0x000fe4000bf46070 */
[----:B------:R-:W-:-:S11]  /*1110*/  ISETP.GE.U32.AND P3, PT, R45, UR5, PT ;  /* 0x000000052d007c0c */ /* 0x000fd6000bf66070 */
[----:B------:R-:W0:Y:S08]  /*1120*/  @!P2 LDC.64 R24, c[0x0][0x380] ;  /* 0x0000e000ff18ab82 */ /* 0x000e300000000a00 */
[----:B------:R-:W1:Y:S01]  /*1130*/  @!P3 LDC.64 R22, c[0x0][0x380] ;  /* 0x0000e000ff16bb82 */ /* 0x000e620000000a00 */
[----:B0-----:R-:W-:-:S06]  /*1140*/  @!P2 IMAD.WIDE.U32 R24, R35, 0x4, R24 ;  /* 0x000000042318a825 */ /* 0x001fcc00078e0018 */
[----:B------:R-:W2:Y:S01]  /*1150*/  @!P2 LDG.E R24, desc[UR8][R24.64] ;  /* 0x000000081818a981 */ /* 0x000ea2000c1e1900 */
[----:B-1----:R-:W-:-:S05]  /*1160*/  @!P3 IMAD.WIDE.U32 R22, R41, 0x4, R22 ;  /* 0x000000042916b825 */ /* 0x002fca00078e0016 */
[----:B------:R-:W3:Y:S01]  /*1170*/  @!P3 LDG.E R26, desc[UR8][R22.64] ;  /* 0x00000008161ab981 */ /* 0x000ee2000c1e1900 */
[----:B------:R-:W-:Y:S01]  /*1180*/  @!P2 LEA R28, R7, UR4, 0x2 ;  /* 0x00000004071cac11 */ /* 0x000fe2000f8e10ff */
[----:B------:R-:W-:-:S04]  /*1190*/  @!P3 IMAD.IADD R29, R6, 0x1, R21 ;  /* 0x00000001061db824 */ /* 0x000fc800078e0215 */
[----:B------:R-:W-:Y:S01]  /*11a0*/  @!P2 IMAD.IADD R27, R21, 0x1, R28 ;  /* 0x00000001151ba824 */ /* 0x000fe200078e021c */
[----:B------:R-:W-:Y:S01]  /*11b0*/  ISETP.GE.U32.AND P0, PT, R49, UR5, PT ;  /* 0x0000000531007c0c */ /* 0x000fe2000bf06070 */
[C---:B------:R-:W-:Y:S01]  /*11c0*/  IMAD R45, R2.reuse, 0x4, R45 ;  /* 0x00000004022d7824 */ /* 0x040fe200078e022d */
[C---:B------:R-:W-:Y:S01]  /*11d0*/  LEA R43, R2.reuse, R43, 0x2 ;  /* 0x0000002b022b7211 */ /* 0x040fe200078e10ff */
[----:B------:R-:W-:-:S03]  /*11e0*/  IMAD R49, R2, 0x4, R49 ;  /* 0x0000000402317824 */ /* 0x000fc600078e0231 */
[----:B------:R-:W-:Y:S02]  /*11f0*/  ISETP.GE.U32.AND P4, PT, R45, UR5, PT ;  /* 0x000000052d007c0c */ /* 0x000fe4000bf86070 */
[----:B------:R-:W-:-:S05]  /*1200*/  ISETP.GE.U32.AND P5, PT, R49, UR5, PT ;  /* 0x0000000531007c0c */ /* 0x000fca000bfa6070 */
[----:B------:R-:W0:Y:S01]  /*1210*/  @!P0 LDC.64 R32, c[0x0][0x380] ;  /* 0x0000e000ff208b82 */ /* 0x000e220000000a00 */
[C---:B------:R-:W-:Y:S02]  /*1220*/  IMAD R35, R2.reuse, 0x4, R35 ;  /* 0x0000000402237824 */ /* 0x040fe400078e0223 */
[C---:B------:R-:W-:Y:S02]  /*1230*/  IMAD R41, R2.reuse, 0x4, R41 ;  /* 0x0000000402297824 */ /* 0x040fe400078e0229 */
[C---:B------:R-:W-:Y:S02]  /*1240*/  IMAD R51, R2.reuse, 0x4, R39 ;  /* 0x0000000402337824 */ /* 0x040fe400078e0227 */
[----:B0-----:R-:W-:Y:S01]  /*1250*/  @!P0 IMAD.WIDE.U32 R32, R37, 0x4, R32 ;  /* 0x0000000425208825 */ /* 0x001fe200078e0020 */
[----:B------:R-:W-:-:S05]  /*1260*/  LEA R37, R2, R37, 0x2 ;  /* 0x0000002502257211 */ /* 0x000fca00078e10ff */
[----:B------:R0:W4:Y:S04]  /*1270*/  @!P0 LDG.E R32, desc[UR8][R32.64] ;  /* 0x0000000820208981 */ /* 0x000128000c1e1900 */
[----:B--2---:R1:W-:Y:S01]  /*1280*/  @!P2 STS [R27+0x8], R24 ;  /* 0x000008181b00a388 */ /* 0x0043e20000000800 */
[----:B------:R-:W-:Y:S02]  /*1290*/  ISETP.GE.U32.AND P2, PT, R47, UR5, PT ;  /* 0x000000052f007c0c */ /* 0x000fe4000bf46070 */
[----:B------:R-:W-:Y:S01]  /*12a0*/  LEA R47, R2, R47, 0x2 ;  /* 0x0000002f022f7211 */ /* 0x000fe200078e10ff */
[----:B---3--:R2:W-:Y:S01]  /*12b0*/  @!P3 STS [R29+0x8], R26 ;  /* 0x0000081a1d00b388 */ /* 0x0085e20000000800 */
[----:B------:R-:W-:Y:S02]  /*12c0*/  ISETP.GE.U32.AND P3, PT, R43, UR5, PT ;  /* 0x000000052b007c0c */ /* 0x000fe4000bf66070 */
[----:B------:R-:W-:Y:S01]  /*12d0*/  ISETP.GE.U32.AND P6, PT, R47, UR5, PT ;  /* 0x000000052f007c0c */ /* 0x000fe2000bfc6070 */
[----:B-1----:R-:W1:Y:S08]  /*12e0*/  @!P5 LDC.64 R24, c[0x0][0x380] ;  /* 0x0000e000ff18db82 */ /* 0x002e700000000a00 */
[----:B------:R-:W3:Y:S08]  /*12f0*/  @!P2 LDC.64 R22, c[0x0][0x380] ;  /* 0x0000e000ff16ab82 */ /* 0x000ef00000000a00 */
[----:B--2---:R-:W2:Y:S08]  /*1300*/  @!P3 LDC.64 R26, c[0x0][0x380] ;  /* 0x0000e000ff1abb82 */ /* 0x004eb00000000a00 */
[----:B------:R-:W5:Y:S08]  /*1310*/  @!P4 LDC.64 R28, c[0x0][0x380] ;  /* 0x0000e000ff1ccb82 */ /* 0x000f700000000a00 */
[----:B------:R-:W0:Y:S01]  /*1320*/  @!P6 LDC.64 R30, c[0x0][0x380] ;  /* 0x0000e000ff1eeb82 */ /* 0x000e220000000a00 */
[----:B---3--:R-:W-:-:S04]  /*1330*/  @!P2 IMAD.WIDE.U32 R22, R39, 0x4, R22 ;  /* 0x000000042716a825 */ /* 0x008fc800078e0016 */
[----:B-1----:R-:W-:Y:S02]  /*1340*/  @!P5 IMAD.WIDE.U32 R24, R37, 0x4, R24 ;  /* 0x000000042518d825 */ /* 0x002fe400078e0018 */
[----:B------:R-:W3:Y:S02]  /*1350*/  @!P2 LDG.E R23, desc[UR8][R22.64] ;  /* 0x000000081617a981 */ /* 0x000ee4000c1e1900 */
[----:B--2---:R-:W-:Y:S02]  /*1360*/  @!P3 IMAD.WIDE.U32 R26, R35, 0x4, R26 ;  /* 0x00000004231ab825 */ /* 0x004fe400078e001a */
[----:B------:R-:W2:Y:S04]  /*1370*/  @!P5 LDG.E R24, desc[UR8][R24.64] ;  /* 0x000000081818d981 */ /* 0x000ea8000c1e1900 */
[----:B------:R1:W2:Y:S01]  /*1380*/  @!P3 LDG.E R26, desc[UR8][R26.64] ;  /* 0x000000081a1ab981 */ /* 0x0002a2000c1e1900 */
[----:B-----5:R-:W-:-:S06]  /*1390*/  @!P4 IMAD.WIDE.U32 R28, R41, 0x4, R28 ;  /* 0x00000004291cc825 */ /* 0x020fcc00078e001c */
[----:B------:R5:W2:Y:S01]  /*13a0*/  @!P4 LDG.E R28, desc[UR8][R28.64] ;  /* 0x000000081c1cc981 */ /* 0x000aa2000c1e1900 */
        /* <DEDUP_REMOVED lines=8> */
[----:B----4-:R-:W-:Y:S01]  /*1430*/  @!P0 STS [R33+0x8], R32 ;  /* 0x0000082021008388 */ /* 0x010fe20000000800 */
[----:B-1----:R-:W-:-:S02]  /*1440*/  @!P5 IMAD.IADD R27, R11, 0x1, R53 ;  /* 0x000000010b1bd824 */ /* 0x002fc400078e0235 */
[----:B-----5:R-:W-:Y:S01]  /*1450*/  @!P6 IMAD.IADD R29, R14, 0x1, R53 ;  /* 0x000000010e1de824 */ /* 0x020fe200078e0235 */
[----:B------:R-:W-:Y:S01]  /*1460*/  IADD3 R20, PT, PT, R20, 0x4, RZ ;  /* 0x0000000414147810 */ /* 0x000fe20007ffe0ff */
[----:B------:R-:W-:Y:S01]  /*1470*/  IMAD.MOV.U32 R22, RZ, RZ, R18 ;  /* 0x000000ffff167224 */ /* 0x000fe200078e0012 */
[----:B------:R-:W-:Y:S01]  /*1480*/  PLOP3.LUT P0, PT, PT, PT, PT, 0x8, 0x80 ;  /* 0x000000000080781c */ /* 0x000fe20003f0e170 */
[C---:B------:R-:W-:Y:S01]  /*1490*/  IMAD R45, R2.reuse, 0x4, R45 ;  /* 0x00000004022d7824 */ /* 0x040fe200078e022d */
[----:B------:R-:W-:Y:S01]  /*14a0*/  LEA R43, R2, R43, 0x2 ;  /* 0x0000002b022b7211 */ /* 0x000fe200078e10ff */
[----:B------:R-:W-:Y:S01]  /*14b0*/  VIADD R20, R20, 0x4 ;  /* 0x0000000414147836 */ /* 0x000fe20000000000 */
[C---:B------:R-:W-:Y:S01]  /*14c0*/  LEA R47, R2.reuse, R47, 0x2 ;  /* 0x0000002f022f7211 */ /* 0x040fe200078e10ff */
[C---:B------:R-:W-:Y:S01]  /*14d0*/  IMAD R49, R2.reuse, 0x4, R49 ;  /* 0x0000000402317824 */ /* 0x040fe200078e0231 */
[C---:B------:R-:W-:Y:S01]  /*14e0*/  LEA R41, R2.reuse, R41, 0x2 ;  /* 0x0000002902297211 */ /* 0x040fe200078e10ff */
[----:B------:R-:W-:-:S02]  /*14f0*/  IMAD R35, R2, 0x4, R35 ;  /* 0x0000000402237824 */ /* 0x000fc400078e0223 */
[C---:B------:R-:W-:Y:S01]  /*1500*/  IMAD R37, R2.reuse, 0x4, R37 ;  /* 0x0000000402257824 */ /* 0x040fe200078e0225 */
[----:B---3--:R-:W-:Y:S04]  /*1510*/  @!P2 STS [R34+0x8], R23 ;  /* 0x000008172200a388 */ /* 0x008fe80000000800 */
[----:B--2---:R0:W-:Y:S04]  /*1520*/  @!P3 STS [R21+0x8], R26 ;  /* 0x0000081a1500b388 */ /* 0x0041e80000000800 */
[----:B------:R1:W-:Y:S04]  /*1530*/  @!P4 STS [R39+0x8], R28 ;  /* 0x0000081c2700c388 */ /* 0x0003e80000000800 */
[----:B------:R2:W-:Y:S04]  /*1540*/  @!P5 STS [R27+0x8], R24 ;  /* 0x000008181b00d388 */ /* 0x0005e80000000800 */
[----:B------:R2:W-:Y:S01]  /*1550*/  @!P6 STS [R29+0x8], R30 ;  /* 0x0000081e1d00e388 */ /* 0x0005e20000000800 */
[----:B0-----:R-:W-:-:S02]  /*1560*/  IMAD R21, R2, 0x10, R53 ;  /* 0x0000001002157824 */ /* 0x001fc400078e0235 */
[----:B-1----:R-:W-:-:S07]  /*1570*/  IMAD R39, R2, 0x4, R51 ;  /* 0x0000000402277824 */ /* 0x002fce00078e0233 */
.L_x_4:
[----:B------:R-:W-:-:S13]  /*1580*/  ISETP.NE.OR P0, PT, R20, RZ, P0 ;  /* 0x000000ff1400720c */ /* 0x000fda0000705670 */
[----:B------:R-:W-:Y:S05]  /*1590*/  @!P0 BRA `(.L_x_0) ;  /* 0x0000000000988947 */ /* 0x000fea0003800000 */
.L_x_1:
[----:B------:R-:W-:Y:S02]  /*15a0*/  ISETP.GE.U32.AND P0, PT, R43, UR11, PT ;  /* 0x0000000b2b007c0c */ /* 0x000fe4000bf06070 */
[----:B------:R-:W-:Y:S02]  /*15b0*/  ISETP.GE.U32.AND P2, PT, R45, UR11, PT ;  /* 0x0000000b2d007c0c */ /* 0x000fe4000bf46070 */
[----:B------:R-:W-:Y:S02]  /*15c0*/  ISETP.GE.U32.AND P3, PT, R49, UR11, PT ;  /* 0x0000000b31007c0c */ /* 0x000fe4000bf66070 */
[----:B------:R-:W-:-:S07]  /*15d0*/  ISETP.GE.U32.AND P4, PT, R47, UR11, PT ;  /* 0x0000000b2f007c0c */ /* 0x000fce000bf86070 */
[----:B0-2---:R-:W0:Y:S08]  /*15e0*/  @!P0 LDC.64 R28, c[0x0][0x380] ;  /* 0x0000e000ff1c8b82 */ /* 0x005e300000000a00 */
[----:B------:R-:W1:Y:S08]  /*15f0*/  @!P2 LDC.64 R26, c[0x0][0x380] ;  /* 0x0000e000ff1aab82 */ /* 0x000e700000000a00 */
[----:B------:R-:W2:Y:S08]  /*1600*/  @!P3 LDC.64 R22, c[0x0][0x380] ;  /* 0x0000e000ff16bb82 */ /* 0x000eb00000000a00 */
[----:B------:R-:W3:Y:S01]  /*1610*/  @!P4 LDC.64 R24, c[0x0][0x380] ;  /* 0x0000e000ff18cb82 */ /* 0x000ee20000000a00 */
[----:B0-----:R-:W-:-:S06]  /*1620*/  @!P0 IMAD.WIDE.U32 R28, R35, 0x4, R28 ;  /* 0x00000004231c8825 */ /* 0x001fcc00078e001c */
[----:B------:R-:W4:Y:S01]  /*1630*/  @!P0 LDG.E R28, desc[UR8][R28.64] ;  /* 0x000000081c1c8981 */ /* 0x000f22000c1e1900 */
[----:B-1----:R-:W-:-:S06]  /*1640*/  @!P2 IMAD.WIDE.U32 R26, R41, 0x4, R26 ;  /* 0x00000004291aa825 */ /* 0x002fcc00078e001a */
[----:B------:R-:W5:Y:S01]  /*1650*/  @!P2 LDG.E R26, desc[UR8][R26.64] ;  /* 0x000000081a1aa981 */ /* 0x000f62000c1e1900 */
[----:B--2---:R-:W-:-:S06]  /*1660*/  @!P3 IMAD.WIDE.U32 R22, R37, 0x4, R22 ;  /* 0x000000042516b825 */ /* 0x004fcc00078e0016 */
[----:B------:R-:W2:Y:S01]  /*1670*/  @!P3 LDG.E R22, desc[UR8][R22.64] ;  /* 0x000000081616b981 */ /* 0x000ea2000c1e1900 */
[----:B---3--:R-:W-:-:S06]  /*1680*/  @!P4 IMAD.WIDE.U32 R24, R39, 0x4, R24 ;  /* 0x000000042718c825 */ /* 0x008fcc00078e0018 */
[----:B------:R-:W3:Y:S01]  /*1690*/  @!P4 LDG.E R24, desc[UR8][R24.64] ;  /* 0x000000081818c981 */ /* 0x000ee2000c1e1900 */
[----:B------:R-:W-:Y:S01]  /*16a0*/  @!P0 LEA R30, R7, UR4, 0x2 ;  /* 0x00000004071e8c11 */ /* 0x000fe2000f8e10ff */
[----:B------:R-:W-:-:S03]  /*16b0*/  @!P2 IMAD.IADD R33, R6, 0x1, R21 ;  /* 0x000000010621a824 */ /* 0x000fc600078e0215 */
[-C--:B------:R-:W-:Y:S01]  /*16c0*/  @!P0 IADD3 R31, PT, PT, R30, R21.reuse, RZ ;  /* 0x000000151e1f8210 */ /* 0x080fe20007ffe0ff */
[----:B------:R-:W-:Y:S01]  /*16d0*/  @!P3 IMAD.IADD R51, R11, 0x1, R21 ;  /* 0x000000010b33b824 */ /* 0x000fe200078e0215 */
[----:B------:R-:W-:Y:S01]  /*16e0*/  @!P4 IADD3 R53, PT, PT, R14, R21, RZ ;  /* 0x000000150e35c210 */ /* 0x000fe20007ffe0ff */
[----:B------:R-:W-:Y:S01]  /*16f0*/  VIADD R20, R20, 0x4 ;  /* 0x0000000414147836 */ /* 0x000fe20000000000 */
[C---:B------:R-:W-:Y:S01]  /*1700*/  LEA R49, R2.reuse, R49, 0x2 ;  /* 0x0000003102317211 */ /* 0x040fe200078e10ff */
[C---:B------:R-:W-:Y:S01]  /*1710*/  IMAD R45, R2.reuse, 0x4, R45 ;  /* 0x00000004022d7824 */ /* 0x040fe200078e022d */
[C---:B------:R-:W-:Y:S01]  /*1720*/  LEA R21, R2.reuse, R21, 0x4 ;  /* 0x0000001502157211 */ /* 0x040fe200078e20ff */
[C---:B------:R-:W-:Y:S01]  /*1730*/  IMAD R47, R2.reuse, 0x4, R47 ;  /* 0x00000004022f7824 */ /* 0x040fe200078e022f */
[C---:B------:R-:W-:Y:S01]  /*1740*/  LEA R37, R2.reuse, R37, 0x2 ;  /* 0x0000002502257211 */ /* 0x040fe200078e10ff */
[C---:B------:R-:W-:Y:S02]  /*1750*/  IMAD R43, R2.reuse, 0x4, R43 ;  /* 0x00000004022b7824 */ /* 0x040fe400078e022b */
[----:B------:R-:W-:-:S02]  /*1760*/  IMAD R35, R2, 0x4, R35 ;  /* 0x0000000402237824 */ /* 0x000fc400078e0223 */
[C---:B------:R-:W-:Y:S02]  /*1770*/  IMAD R41, R2.reuse, 0x4, R41 ;  /* 0x0000000402297824 */ /* 0x040fe400078e0229 */
[----:B------:R-:W-:Y:S01]  /*1780*/  IMAD R39, R2, 0x4, R39 ;  /* 0x0000000402277824 */ /* 0x000fe200078e0227 */
[----:B----4-:R0:W-:Y:S04]  /*1790*/  @!P0 STS [R31+0x8], R28 ;  /* 0x0000081c1f008388 */ /* 0x0101e80000000800 */
[----:B-----5:R0:W-:Y:S01]  /*17a0*/  @!P2 STS [R33+0x8], R26 ;  /* 0x0000081a2100a388 */ /* 0x0201e20000000800 */
[----:B------:R-:W-:-:S03]  /*17b0*/  ISETP.NE.AND P0, PT, R20, RZ, PT ;  /* 0x000000ff1400720c */ /* 0x000fc60003f05270 */
[----:B--2---:R0:W-:Y:S04]  /*17c0*/  @!P3 STS [R51+0x8], R22 ;  /* 0x000008163300b388 */ /* 0x0041e80000000800 */
[----:B---3--:R0:W-:Y:S06]  /*17d0*/  @!P4 STS [R53+0x8], R24 ;  /* 0x000008183500c388 */ /* 0x0081ec0000000800 */
[----:B------:R-:W-:Y:S05]  /*17e0*/  @P0 BRA `(.L_x_1) ;  /* 0xfffffffc006c0947 */ /* 0x000fea000383ffff */
[----:B0-----:R-:W-:-:S07]  /*17f0*/  IMAD.MOV.U32 R22, RZ, RZ, R18 ;  /* 0x000000ffff167224 */ /* 0x001fce00078e0012 */
.L_x_0:
[----:B------:R-:W-:-:S13]  /*1800*/  ISETP.NE.AND P0, PT, R16, RZ, PT ;  /* 0x000000ff1000720c */ /* 0x000fda0003f05270 */
[----:B------:R-:W-:Y:S05]  /*1810*/  @!P0 BRA `(.L_x_5) ;  /* 0x0000000000a48947 */ /* 0x000fea0003800000 */
[----:B------:R-:W0:Y:S01]  /*1820*/  LDCU UR5, c[0x0][0x398] ;  /* 0x00007300ff0577ac */ /* 0x000e220008000800 */
[----:B------:R-:W-:Y:S01]  /*1830*/  IMAD R22, R2, R22, R9 ;  /* 0x0000001602167224 */ /* 0x000fe200078e0209 */
[----:B------:R-:W-:Y:S01]  /*1840*/  BSSY.RECONVERGENT B0, `(.L_x_6) ;  /* 0x000000b000007945 */ /* 0x000fe20003800200 */
[----:B------:R-:W-:-:S03]  /*1850*/  ISETP.NE.AND P2, PT, R16, 0x1, PT ;  /* 0x000000011000780c */ /* 0x000fc60003f45270 */
[----:B0-----:R-:W-:-:S13]  /*1860*/  ISETP.GE.U32.AND P0, PT, R22, UR5, PT ;  /* 0x0000000516007c0c */ /* 0x001fda000bf06070 */
[----:B------:R-:W-:Y:S05]  /*1870*/  @P0 BRA `(.L_x_7) ;  /* 0x00000000001c0947 */ /* 0x000fea0003800000 */
[----:B------:R-:W0:Y:S01]  /*1880*/  LDC.64 R20, c[0x0][0x380] ;  /* 0x0000e000ff147b82 */ /* 0x000e220000000a00 */
[----:B------:R-:W-:-:S04]  /*1890*/  IMAD R23, R17, UR5, R22 ;  /* 0x0000000511177c24 */ /* 0x000fc8000f8e0216 */
[----:B0-----:R-:W-:-:S06]  /*18a0*/  IMAD.WIDE.U32 R20, R23, 0x4, R20 ;  /* 0x0000000417147825 */ /* 0x001fcc00078e0014 */
[----:B------:R-:W3:Y:S01]  /*18b0*/  LDG.E R20, desc[UR8][R20.64] ;  /* 0x0000000814147981 */ /* 0x000ee2000c1e1900 */
[----:B------:R-:W-:-:S04]  /*18c0*/  IADD3 R18, PT, PT, R19, R22, RZ ;  /* 0x0000001613127210 */ /* 0x000fc80007ffe0ff */
[----:B------:R-:W-:-:S05]  /*18d0*/  LEA R23, R18, UR4, 0x2 ;  /* 0x0000000412177c11 */ /* 0x000fca000f8e10ff */
[----:B---3--:R0:W-:Y:S02]  /*18e0*/  STS [R23+0x8], R20 ;  /* 0x0000081417007388 */ /* 0x0081e40000000800 */
.L_x_7:
[----:B------:R-:W-:Y:S05]  /*18f0*/  BSYNC.RECONVERGENT B0 ;  /* 0x0000000000007941 */ /* 0x000fea0003800200 */
.L_x_6:
[----:B------:R-:W-:Y:S05]  /*1900*/  @!P2 BRA `(.L_x_5) ;  /* 0x000000000068a947 */ /* 0x000fea0003800000 */
[----:B------:R-:W-:Y:S01]  /*1910*/  IMAD.IADD R22, R2, 0x1, R22 ;  /* 0x0000000102167824 */ /* 0x000fe200078e0216 */
[----:B------:R-:W-:Y:S01]  /*1920*/  BSSY.RECONVERGENT B0, `(.L_x_8) ;  /* 0x000000b000007945 */ /* 0x000fe20003800200 */
[----:B------:R-:W-:-:S03]  /*1930*/  ISETP.NE.AND P2, PT, R16, 0x2, PT ;  /* 0x000000021000780c */ /* 0x000fc60003f45270 */
[----:B------:R-:W-:-:S13]  /*1940*/  ISETP.GE.U32.AND P0, PT, R22, UR5, PT ;  /* 0x0000000516007c0c */ /* 0x000fda000bf06070 */
[----:B------:R-:W-:Y:S05]  /*1950*/  @P0 BRA `(.L_x_9) ;  /* 0x00000000001c0947 */ /* 0x000fea0003800000 */
[----:B0-----:R-:W0:Y:S01]  /*1960*/  LDC.64 R20, c[0x0][0x380] ;  /* 0x0000e000ff147b82 */ /* 0x001e220000000a00 */
[----:B------:R-:W-:-:S04]  /*1970*/  IMAD R23, R17, UR5, R22 ;  /* 0x0000000511177c24 */ /* 0x000fc8000f8e0216 */
[----:B0-----:R-:W-:-:S06]  /*1980*/  IMAD.WIDE.U32 R20, R23, 0x4, R20 ;  /* 0x0000000417147825 */ /* 0x001fcc00078e0014 */
[----:B------:R-:W3:Y:S01]  /*1990*/  LDG.E R20, desc[UR8][R20.64] ;  /* 0x0000000814147981 */ /* 0x000ee2000c1e1900 */
[----:B------:R-:W-:-:S05]  /*19a0*/  IMAD.IADD R18, R19, 0x1, R22 ;  /* 0x0000000113127824 */ /* 0x000fca00078e0216 */
[----:B------:R-:W-:-:S05]  /*19b0*/  LEA R23, R18, UR4, 0x2 ;  /* 0x0000000412177c11 */ /* 0x000fca000f8e10ff */
[----:B---3--:R1:W-:Y:S02]  /*19c0*/  STS [R23+0x8], R20 ;  /* 0x0000081417007388 */ /* 0x0083e40000000800 */
.L_x_9:
[----:B------:R-:W-:Y:S05]  /*19d0*/  BSYNC.RECONVERGENT B0 ;  /* 0x0000000000007941 */ /* 0x000fea0003800200 */
.L_x_8:
[----:B------:R-:W-:Y:S05]  /*19e0*/  @!P2 BRA `(.L_x_5) ;  /* 0x000000000030a947 */ /* 0x000fea0003800000 */
[----:B------:R-:W-:Y:S01]  /*19f0*/  IADD3 R22, PT, PT, R2, R22, RZ ;  /* 0x0000001602167210 */ /* 0x000fe20007ffe0ff */
[----:B------:R-:W-:Y:S03]  /*1a00*/  BSSY.RECONVERGENT B0, `(.L_x_5) ;  /* 0x000000a000007945 */ /* 0x000fe60003800200 */
[----:B------:R-:W-:-:S13]  /*1a10*/  ISETP.GE.U32.AND P0, PT, R22, UR5, PT ;  /* 0x0000000516007c0c */ /* 0x000fda000bf06070 */
[----:B------:R-:W-:Y:S05]  /*1a20*/  @P0 BRA `(.L_x_10) ;  /* 0x00000000001c0947 */ /* 0x000fea0003800000 */
[----:B01----:R-:W0:Y:S01]  /*1a30*/  LDC.64 R20, c[0x0][0x380] ;  /* 0x0000e000ff147b82 */ /* 0x003e220000000a00 */
[----:B------:R-:W-:-:S04]  /*1a40*/  IMAD R17, R17, UR5, R22 ;  /* 0x0000000511117c24 */ /* 0x000fc8000f8e0216 */
[----:B0-----:R-:W-:-:S06]  /*1a50*/  IMAD.WIDE.U32 R20, R17, 0x4, R20 ;  /* 0x0000000411147825 */ /* 0x001fcc00078e0014 */
[----:B------:R-:W3:Y:S01]  /*1a60*/  LDG.E R20, desc[UR8][R20.64] ;  /* 0x0000000814147981 */ /* 0x000ee2000c1e1900 */
[----:B------:R-:W-:-:S05]  /*1a70*/  IMAD.IADD R19, R19, 0x1, R22 ;  /* 0x0000000113137824 */ /* 0x000fca00078e0216 */
[----:B------:R-:W-:-:S05]  /*1a80*/  LEA R19, R19, UR4, 0x2 ;  /* 0x0000000413137c11 */ /* 0x000fca000f8e10ff */
[----:B---3--:R3:W-:Y:S02]  /*1a90*/  STS [R19+0x8], R20 ;  /* 0x0000081413007388 */ /* 0x0087e40000000800 */
.L_x_10:
[----:B------:R-:W-:Y:S05]  /*1aa0*/  BSYNC.RECONVERGENT B0 ;  /* 0x0000000000007941 */ /* 0x000fea0003800200 */
.L_x_5:
[----:B------:R-:W-:Y:S05]  /*1ab0*/  @P1 BRA `(.L_x_11) ;  /* 0xffffffe800981947 */ /* 0x000fea000383ffff */
[----:B------:R-:W-:Y:S01]  /*1ac0*/  BAR.SYNC.DEFER_BLOCKING 0x0 ;  /* 0x0000000000007b1d */ /* 0x000fe20000010000 */
[----:B------:R-:W-:-:S05]  /*1ad0*/  ISETP.GT.U32.AND P0, PT, R9, 0x18, PT ;  /* 0x000000180900780c */ /* 0x000fca0003f04070 */
[----:B------:R-:W-:Y:S08]  /*1ae0*/  BSSY.RECONVERGENT B0, `(.L_x_12) ;  /* 0x00000d0000007945 */ /* 0x000ff00003800200 */
[----:B------:R-:W-:Y:S05]  /*1af0*/  @P0 BRA `(.L_x_13) ;  /* 0x0000000000240947 */ /* 0x000fea0003800000 */
[----:B------:R-:W4:Y:S02]  /*1b00*/  LDC.64 R6, c[0x0][0x390] ;  /* 0x0000e400ff067b82 */ /* 0x000f240000000a00 */
[----:B----4-:R-:W-:-:S06]  /*1b10*/  IMAD.WIDE.U32 R6, R9, 0x4, R6 ;  /* 0x0000000409067825 */ /* 0x010fcc00078e0006 */
[----:B------:R-:W4:Y:S01]  /*1b20*/  LDG.E R6, desc[UR8][R6.64] ;  /* 0x0000000806067981 */ /* 0x000f22000c1e1900 */
[----:B------:R-:W5:Y:S01]  /*1b30*/  S2UR UR6, SR_CgaCtaId ;  /* 0x00000000000679c3 */ /* 0x000f620000008800 */
[----:B------:R-:W-:Y:S02]  /*1b40*/  UMOV UR5, 0x400 ;  /* 0x0000040000057882 */ /* 0x000fe40000000000 */
[----:B-----5:R-:W-:-:S06]  /*1b50*/  ULEA UR5, UR6, UR5, 0x18 ;  /* 0x0000000506057291 */ /* 0x020fcc000f8ec0ff */
[----:B------:R-:W-:-:S05]  /*1b60*/  LEA R9, R9, UR5, 0x2 ;  /* 0x0000000509097c11 */ /* 0x000fca000f8e10ff */
[----:B----4-:R4:W-:Y:S01]  /*1b70*/  STS [R9], R6 ;  /* 0x0000000609007388 */ /* 0x0109e20000000800 */
[----:B------:R-:W-:Y:S05]  /*1b80*/  BRA `(.L_x_14) ;  /* 0x0000000c00147947 */ /* 0x000fea0003800000 */
.L_x_13:
[----:B------:R-:W-:-:S13]  /*1b90*/  ISETP.GT.AND P0, PT, R9, 0x22, PT ;  /* 0x000000220900780c */ /* 0x000fda0003f04270 */
[----:B------:R-:W-:Y:S05]  /*1ba0*/  @P0 BRA `(.L_x_15) ;  /* 0x0000000400940947 */ /* 0x000fea0003800000 */
[----:B------:R-:W-:-:S13]  /*1bb0*/  ISETP.GT.AND P0, PT, R9, 0x1d, PT ;  /* 0x0000001d0900780c */ /* 0x000fda0003f04270 */
[----:B------:R-:W-:Y:S05]  /*1bc0*/  @P0 BRA `(.L_x_16) ;  /* 0x0000000000c00947 */ /* 0x000fea0003800000 */
[----:B------:R-:W-:-:S13]  /*1bd0*/  ISETP.GT.AND P0, PT, R9, 0x1a, PT ;  /* 0x0000001a0900780c */ /* 0x000fda0003f04270 */
[----:B------:R-:W-:Y:S05]  /*1be0*/  @P0 BRA `(.L_x_17) ;  /* 0x0000000000500947 */ /* 0x000fea0003800000 */
[----:B------:R-:W-:-:S05]  /*1bf0*/  IMAD.MOV.U32 R0, RZ, RZ, 0x2 ;  /* 0x00000002ff007424 */ /* 0x000fca00078e00ff */
[----:B------:R-:W-:-:S04]  /*1c00*/  VIADDMNMX.U32 R9, R9, 0xffffffe7, R0, PT ;  /* 0xffffffe709097846 */ /* 0x000fc80003800000 */
[----:B------:R-:W-:-:S04]  /*1c10*/  SHF.L.U32 R9, R9, 0x2, RZ ;  /* 0x0000000209097819 */ /* 0x000fc800000006ff */
[----:B------:R-:W4:Y:S02]  /*1c20*/  LDC R6, c[0x2][R9] ;  /* 0x0080000009067b82 */ /* 0x000f240000000800 */
[----:B----4-:R-:W-:-:S04]  /*1c30*/  SHF.R.S32.HI R7, RZ, 0x1f, R6 ;  /* 0x0000001fff077819 */ /* 0x010fc80000011406 */
.L_x_26:
[----:B------:R-:W-:Y:S05]  /*1c40*/  BRX R6 -0x1c50                                 (*"BRANCH_TARGETS .L_x_27,.L_x_28,.L_x_14"*) ;  /* 0xffffffe006ec7949 */ /* 0x000fea000383ffff */
.L_x_28:
[----:B------:R-:W4:Y:S02]  /*1c50*/  LDCU UR5, c[0x0][0x398] ;  /* 0x00007300ff0577ac */ /* 0x000f240008000800 */
[----:B----4-:R-:W-:-:S04]  /*1c60*/  ULEA UR5, UR10, UR5, 0x1 ;  /* 0x000000050a057291 */ /* 0x010fc8000f8e08ff */
[----:B------:R-:W-:-:S09]  /*1c70*/  ULEA UR5, UR5, UR4, 0x2 ;  /* 0x0000000405057291 */ /* 0x000fd2000f8e10ff */
[----:B------:R-:W4:Y:S01]  /*1c80*/  LDS R0, [UR5+0x4] ;  /* 0x00000405ff007984 */ /* 0x000f220008000800 */
[----:B------:R-:W-:-:S09]  /*1c90*/  ULEA UR5, UR10, UR4, 0x3 ;  /* 0x000000040a057291 */ /* 0x000fd2000f8e18ff */
[----:B----4-:R4:W-:Y:S01]  /*1ca0*/  STS [UR5+0x4], R0 ;  /* 0x00000400ff007988 */ /* 0x0109e20008000805 */
[----:B------:R-:W-:Y:S05]  /*1cb0*/  BRA `(.L_x_14) ;  /* 0x0000000800c87947 */ /* 0x000fea0003800000 */
.L_x_27:
[----:B------:R-:W4:Y:S02]  /*1cc0*/  LDCU UR5, c[0x0][0x398] ;  /* 0x00007300ff0577ac */ /* 0x000f240008000800 */
[----:B----4-:R-:W-:-:S04]  /*1cd0*/  ULEA UR5, UR10, UR5, 0x1 ;  /* 0x000000050a057291 */ /* 0x010fc8000f8e08ff */
[----:B------:R-:W-:-:S09]  /*1ce0*/  ULEA UR5, UR5, UR4, 0x2 ;  /* 0x0000000405057291 */ /* 0x000fd2000f8e10ff */
[----:B------:R-:W4:Y:S01]  /*1cf0*/  LDS R0, [UR5] ;  /* 0x00000005ff007984 */ /* 0x000f220008000800 */
[----:B------:R-:W-:-:S09]  /*1d00*/  ULEA UR5, UR10, UR4, 0x3 ;  /* 0x000000040a057291 */ /* 0x000fd2000f8e18ff */
[----:B----4-:R4:W-:Y:S01]  /*1d10*/  STS [UR5], R0 ;  /* 0x00000000ff007988 */ /* 0x0109e20008000805 */
[----:B------:R-:W-:Y:S05]  /*1d20*/  BRA `(.L_x_14) ;  /* 0x0000000800ac7947 */ /* 0x000fea0003800000 */
.L_x_17:
[----:B------:R-:W-:-:S05]  /*1d30*/  IMAD.MOV.U32 R0, RZ, RZ, -0x1b ;  /* 0xffffffe5ff007424 */ /* 0x000fca00078e00ff */
[----:B------:R-:W-:-:S05]  /*1d40*/  VIADDMNMX.U32 R9, R9, R0, 0x3, PT ;  /* 0x0000000309097446 */ /* 0x000fca0003800000 */
[----:B------:R-:W-:-:S04]  /*1d50*/  IMAD.SHL.U32 R9, R9, 0x4, RZ ;  /* 0x0000000409097824 */ /* 0x000fc800078e00ff */
[----:B------:R-:W4:Y:S02]  /*1d60*/  LDC R6, c[0x2][R9+0xc] ;  /* 0x0080030009067b82 */ /* 0x000f240000000800 */
[----:B----4-:R-:W-:-:S04]  /*1d70*/  SHF.R.S32.HI R7, RZ, 0x1f, R6 ;  /* 0x0000001fff077819 */ /* 0x010fc80000011406 */
.L_x_30:
[----:B------:R-:W-:Y:S05]  /*1d80*/  BRX R6 -0x1d90                                 (*"BRANCH_TARGETS .L_x_31,.L_x_32,.L_x_33,.L_x_14"*) ;  /* 0xffffffe0069c7949 */ /* 0x000fea000383ffff */
.L_x_33:
[----:B------:R-:W4:Y:S01]  /*1d90*/  LDCU UR5, c[0x0][0x398] ;  /* 0x00007300ff0577ac */ /* 0x000f220008000800 */
[----:B------:R-:W5:Y:S01]  /*1da0*/  S2UR UR6, SR_CgaCtaId ;  /* 0x00000000000679c3 */ /* 0x000f620000008800 */
[----:B----4-:R-:W-:-:S09]  /*1db0*/  ULEA UR5, UR5, UR4, 0x2 ;  /* 0x0000000405057291 */ /* 0x010fd2000f8e10ff */
[----:B------:R-:W4:Y:S01]  /*1dc0*/  LDS R0, [UR5] ;  /* 0x00000005ff007984 */ /* 0x000f220008000800 */
[----:B------:R-:W-:Y:S02]  /*1dd0*/  UMOV UR5, 0x400 ;  /* 0x0000040000057882 */ /* 0x000fe40000000000 */
[----:B-----5:R-:W-:-:S09]  /*1de0*/  ULEA UR5, UR6, UR5, 0x18 ;  /* 0x0000000506057291 */ /* 0x020fd2000f8ec0ff */
[----:B----4-:R4:W-:Y:S01]  /*1df0*/  STS [UR5+0x70], R0 ;  /* 0x00007000ff007988 */ /* 0x0109e20008000805 */
[----:B------:R-:W-:Y:S05]  /*1e00*/  BRA `(.L_x_14) ;  /* 0x0000000800747947 */ /* 0x000fea0003800000 */
.L_x_31:
[----:B------:R-:W-:Y:S01]  /*1e10*/  ULEA UR5, UR10, UR4, 0x3 ;  /* 0x000000040a057291 */ /* 0x000fe2000f8e18ff */
[----:B------:R-:W4:Y:S08]  /*1e20*/  LDCU UR6, c[0x0][0x398] ;  /* 0x00007300ff0677ac */ /* 0x000f300008000800 */
[----:B------:R-:W5:Y:S01]  /*1e30*/  LDS R0, [UR5+0x8] ;  /* 0x00000805ff007984 */ /* 0x000f620008000800 */
[----:B----4-:R-:W-:-:S09]  /*1e40*/  ULEA UR5, UR6, UR5, 0x2 ;  /* 0x0000000506057291 */ /* 0x010fd2000f8e10ff */
[----:B-----5:R4:W-:Y:S01]  /*1e50*/  STS [UR5+0x8], R0 ;  /* 0x00000800ff007988 */ /* 0x0209e20008000805 */
[----:B------:R-:W-:Y:S05]  /*1e60*/  BRA `(.L_x_14) ;  /* 0x00000008005c7947 */ /* 0x000fea0003800000 */
.L_x_32:
[----:B------:R-:W-:Y:S01]  /*1e70*/  ULEA UR5, UR10, UR4, 0x3 ;  /* 0x000000040a057291 */ /* 0x000fe2000f8e18ff */
[----:B------:R-:W4:Y:S08]  /*1e80*/  LDCU UR6, c[0x0][0x398] ;  /* 0x00007300ff0677ac */ /* 0x000f300008000800 */
[----:B------:R-:W5:Y:S01]  /*1e90*/  LDS R0, [UR5+0xc] ;  /* 0x00000c05ff007984 */ /* 0x000f620008000800 */
[----:B----4-:R-:W-:-:S09]  /*1ea0*/  ULEA UR6, UR6, UR5, 0x2 ;  /* 0x0000000506067291 */ /* 0x010fd2000f8e10ff */
[----:B-----5:R4:W-:Y:S01]  /*1eb0*/  STS [UR6+0xc], R0 ;  /* 0x00000c00ff007988 */ /* 0x0209e20008000806 */
[----:B------:R-:W-:Y:S05]  /*1ec0*/  BRA `(.L_x_14) ;  /* 0x0000000800447947 */ /* 0x000fea0003800000 */
.L_x_16:
[----:B------:R-:W-:-:S13]  /*1ed0*/  ISETP.GT.AND P0, PT, R9, 0x1f, PT ;  /* 0x0000001f0900780c */ /* 0x000fda0003f04270 */
[----:B------:R-:W-:Y:S05]  /*1ee0*/  @P0 BRA `(.L_x_18) ;  /* 0x0000000000500947 */ /* 0x000fea0003800000 */
[----:B------:R-:W-:-:S05]  /*1ef0*/  HFMA2 R0, -RZ, RZ, 0, 1.1920928955078125e-07 ;  /* 0x00000002ff007431 */ /* 0x000fca00000001ff */
[----:B------:R-:W-:-:S05]  /*1f00*/  VIADDMNMX.U32 R9, R9, 0xffffffe2, R0, PT ;  /* 0xffffffe209097846 */ /* 0x000fca0003800000 */
[----:B------:R-:W-:-:S04]  /*1f10*/  IMAD.SHL.U32 R9, R9, 0x4, RZ ;  /* 0x0000000409097824 */ /* 0x000fc800078e00ff */
[----:B------:R-:W4:Y:S02]  /*1f20*/  LDC R6, c[0x2][R9+0x1c] ;  /* 0x0080070009067b82 */ /* 0x000f240000000800 */
[----:B----4-:R-:W-:-:S04]  /*1f30*/  SHF.R.S32.HI R7, RZ, 0x1f, R6 ;  /* 0x0000001fff077819 */ /* 0x010fc80000011406 */
.L_x_35:
[----:B------:R-:W-:Y:S05]  /*1f40*/  BRX R6 -0x1f50                                 (*"BRANCH_TARGETS .L_x_36,.L_x_37,.L_x_14"*) ;  /* 0xffffffe0062c7949 */ /* 0x000fea000383ffff */
.L_x_37:
[----:B------:R-:W4:Y:S02]  /*1f50*/  LDCU UR5, c[0x0][0x398] ;  /* 0x00007300ff0577ac */ /* 0x000f240008000800 */
[----:B----4-:R-:W-:Y:S02]  /*1f60*/  ULEA UR6, UR5, UR4, 0x3 ;  /* 0x0000000405067291 */ /* 0x010fe4000f8e18ff */
[----:B------:R-:W-:-:S07]  /*1f70*/  ULEA UR5, UR5, UR4, 0x2 ;  /* 0x0000000405057291 */ /* 0x000fce000f8e10ff */
[----:B------:R-:W4:Y:S04]  /*1f80*/  LDS R0, [UR6+0x10] ;  /* 0x00001006ff007984 */ /* 0x000f280008000800 */
[----:B----4-:R4:W-:Y:S01]  /*1f90*/  STS [UR5+0x10], R0 ;  /* 0x00001000ff007988 */ /* 0x0109e20008000805 */
[----:B------:R-:W-:Y:S05]  /*1fa0*/  BRA `(.L_x_14) ;  /* 0x00000008000c7947 */ /* 0x000fea0003800000 */
.L_x_36:
[----:B------:R-:W4:Y:S01]  /*1fb0*/  LDCU UR5, c[0x0][0x398] ;  /* 0x00007300ff0577ac */ /* 0x000f220008000800 */
[----:B------:R-:W5:Y:S01]  /*1fc0*/  S2UR UR6, SR_CgaCtaId ;  /* 0x00000000000679c3 */ /* 0x000f620000008800 */
[----:B----4-:R-:W-:-:S09]  /*1fd0*/  ULEA UR5, UR5, UR4, 0x2 ;  /* 0x0000000405057291 */ /* 0x010fd2000f8e10ff */
[----:B------:R-:W4:Y:S01]  /*1fe0*/  LDS R0, [UR5+0x4] ;  /* 0x00000405ff007984 */ /* 0x000f220008000800 */
[----:B------:R-:W-:Y:S02]  /*1ff0*/  UMOV UR5, 0x400 ;  /* 0x0000040000057882 */ /* 0x000fe40000000000 */
[----:B-----5:R-:W-:-:S09]  /*2000*/  ULEA UR5, UR6, UR5, 0x18 ;  /* 0x0000000506057291 */ /* 0x020fd2000f8ec0ff */
[----:B----4-:R4:W-:Y:S01]  /*2010*/  STS [UR5+0x74], R0 ;  /* 0x00007400ff007988 */ /* 0x0109e20008000805 */
[----:B------:R-:W-:Y:S05]  /*2020*/  BRA `(.L_x_14) ;  /* 0x0000000400ec7947 */ /* 0x000fea0003800000 */
.L_x_18:
[----:B------:R-:W-:-:S05]  /*2030*/  IMAD.MOV.U32 R0, RZ, RZ, -0x20 ;  /* 0xffffffe0ff007424 */ /* 0x000fca00078e00ff */
[----:B------:R-:W-:-:S04]  /*2040*/  VIADDMNMX.U32 R9, R9, R0, 0x3, PT ;  /* 0x0000000309097446 */ /* 0x000fc80003800000 */
[----:B------:R-:W-:-:S04]  /*2050*/  SHF.L.U32 R9, R9, 0x2, RZ ;  /* 0x0000000209097819 */ /* 0x000fc800000006ff */
[----:B------:R-:W4:Y:S02]  /*2060*/  LDC R6, c[0x2][R9+0x28] ;  /* 0x00800a0009067b82 */ /* 0x000f240000000800 */
[----:B----4-:R-:W-:-:S04]  /*2070*/  SHF.R.S32.HI R7, RZ, 0x1f, R6 ;  /* 0x0000001fff077819 */ /* 0x010fc80000011406 */
.L_x_39:
[----:B------:R-:W-:Y:S05]  /*2080*/  BRX R6 -0x2090                                 (*"BRANCH_TARGETS .L_x_40,.L_x_41,.L_x_42,.L_x_14"*) ;  /* 0xffffffdc06dc7949 */ /* 0x000fea000383ffff */
.L_x_42:
[----:B------:R-:W4:Y:S01]  /*2090*/  S2UR UR6, SR_CgaCtaId ;  /* 0x00000000000679c3 */ /* 0x000f220000008800 */
[----:B------:R-:W-:Y:S02]  /*20a0*/  UMOV UR5, 0x400 ;  /* 0x0000040000057882 */ /* 0x000fe40000000000 */
[----:B----4-:R-:W-:-:S09]  /*20b0*/  ULEA UR5, UR6, UR5, 0x18 ;  /* 0x0000000506057291 */ /* 0x010fd2000f8ec0ff */
[----:B------:R-:W4:Y:S02]  /*20c0*/  LDS R0, [UR5+0x7c] ;  /* 0x00007c05ff007984 */ /* 0x000f240008000800 */
[----:B------:R-:W5:Y:S02]  /*20d0*/  LDCU UR5, c[0x0][0x398] ;  /* 0x00007300ff0577ac */ /* 0x000f640008000800 */
[----:B-----5:R-:W-:-:S09]  /*20e0*/  ULEA UR5, UR5, UR4, 0x2 ;  /* 0x0000000405057291 */ /* 0x020fd2000f8e10ff */
[----:B----4-:R4:W-:Y:S01]  /*20f0*/  STS [UR5+0xc], R0 ;  /* 0x00000c00ff007988 */ /* 0x0109e20008000805 */
[----:B------:R-:W-:Y:S05]  /*2100*/  BRA `(.L_x_14) ;  /* 0x0000000400b47947 */ /* 0x000fea0003800000 */
.L_x_40:
[----:B------:R-:W4:Y:S02]  /*2110*/  LDCU UR6, c[0x0][0x398] ;  /* 0x00007300ff0677ac */ /* 0x000f240008000800 */
[----:B----4-:R-:W-:Y:S02]  /*2120*/  UIADD3 UR5, UPT, UPT, UR10, UR6, URZ ;  /* 0x000000060a057290 */ /* 0x010fe4000fffe0ff */
[----:B------:R-:W-:Y:S02]  /*2130*/  ULEA UR6, UR6, UR4, 0x2 ;  /* 0x0000000406067291 */ /* 0x000fe4000f8e10ff */
[----:B------:R-:W-:-:S09]  /*2140*/  ULEA UR5, UR5, UR4, 0x2 ;  /* 0x0000000405057291 */ /* 0x000fd2000f8e10ff */
[----:B------:R-:W4:Y:S04]  /*2150*/  LDS R0, [UR5+0x4] ;  /* 0x00000405ff007984 */ /* 0x000f280008000800 */
[----:B----4-:R4:W-:Y:S01]  /*2160*/  STS [UR6+0x14], R0 ;  /* 0x00001400ff007988 */ /* 0x0109e20008000806 */
[----:B------:R-:W-:Y:S05]  /*2170*/  BRA `(.L_x_14) ;  /* 0x0000000400987947 */ /* 0x000fea0003800000 */
.L_x_41:
        /* <DEDUP_REMOVED lines=8> */
.L_x_15:
[----:B------:R-:W-:-:S13]  /*2200*/  ISETP.GT.AND P0, PT, R9, 0x27, PT ;  /* 0x000000270900780c */ /* 0x000fda0003f04270 */
[----:B------:R-:W-:Y:S05]  /*2210*/  @P0 BRA `(.L_x_19) ;  /* 0x0000000000b40947 */ /* 0x000fea0003800000 */
[----:B------:R-:W4:Y:S01]  /*2220*/  LDC R3, c[0x0][0x398] ;  /* 0x0000e600ff037b82 */ /* 0x000f220000000800 */
[----:B------:R-:W-:Y:S01]  /*2230*/  ISETP.GT.AND P0, PT, R9, 0x24, PT ;  /* 0x000000240900780c */ /* 0x000fe20003f04270 */
[----:B----4-:R-:W-:-:S12]  /*2240*/  VIADD R8, R3, 0x4 ;  /* 0x0000000403087836 */ /* 0x010fd80000000000 */
[----:B------:R-:W-:Y:S05]  /*2250*/  @P0 BRA `(.L_x_20) ;  /* 0x0000000000400947 */ /* 0x000fea0003800000 */
[----:B------:R-:W-:-:S05]  /*2260*/  IMAD.MOV.U32 R0, RZ, RZ, 0x2 ;  /* 0x00000002ff007424 */ /* 0x000fca00078e00ff */
[----:B------:R-:W-:-:S04]  /*2270*/  VIADDMNMX.U32 R9, R9, 0xffffffdd, R0, PT ;  /* 0xffffffdd09097846 */ /* 0x000fc80003800000 */
[----:B------:R-:W-:-:S04]  /*2280*/  SHF.L.U32 R9, R9, 0x2, RZ ;  /* 0x0000000209097819 */ /* 0x000fc800000006ff */
[----:B------:R-:W4:Y:S02]  /*2290*/  LDC R6, c[0x2][R9+0x38] ;  /* 0x00800e0009067b82 */ /* 0x000f240000000800 */
[----:B----4-:R-:W-:-:S04]  /*22a0*/  SHF.R.S32.HI R7, RZ, 0x1f, R6 ;  /* 0x0000001fff077819 */ /* 0x010fc80000011406 */
.L_x_44:
[----:B------:R-:W-:Y:S05]  /*22b0*/  BRX R6 -0x22c0                                 (*"BRANCH_TARGETS .L_x_45,.L_x_46,.L_x_14"*) ;  /* 0xffffffdc06507949 */ /* 0x000fea000383ffff */
.L_x_46:
[----:B------:R-:W-:-:S05]  /*22c0*/  LEA R5, R3, UR4, 0x2 ;  /* 0x0000000403057c11 */ /* 0x000fca000f8e10ff */
[----:B------:R-:W4:Y:S01]  /*22d0*/  LDS R0, [R5+0x1c] ;  /* 0x00001c0005007984 */ /* 0x000f220000000800 */
[----:B------:R-:W-:-:S05]  /*22e0*/  IMAD R3, R8, 0x4, R5 ;  /* 0x0000000408037824 */ /* 0x000fca00078e0205 */
[----:B----4-:R4:W-:Y:S01]  /*22f0*/  STS [R3+0xc], R0 ;  /* 0x00000c0003007388 */ /* 0x0109e20000000800 */
[----:B------:R-:W-:Y:S05]  /*2300*/  BRA `(.L_x_14) ;  /* 0x0000000400347947 */ /* 0x000fea0003800000 */
.L_x_45:
[----:B------:R-:W-:-:S05]  /*2310*/  LEA R3, R3, UR4, 0x2 ;  /* 0x0000000403037c11 */ /* 0x000fca000f8e10ff */
[----:B------:R-:W4:Y:S01]  /*2320*/  LDS R0, [R3+0x18] ;  /* 0x0000180003007984 */ /* 0x000f220000000800 */
[----:B------:R-:W-:-:S05]  /*2330*/  IMAD R5, R8, 0x4, R3 ;  /* 0x0000000408057824 */ /* 0x000fca00078e0203 */
[----:B----4-:R4:W-:Y:S01]  /*2340*/  STS [R5+0x8], R0 ;  /* 0x0000080005007388 */ /* 0x0109e20000000800 */
[----:B------:R-:W-:Y:S05]  /*2350*/  BRA `(.L_x_14) ;  /* 0x0000000400207947 */ /* 0x000fea0003800000 */
.L_x_20:
[----:B------:R-:W-:-:S05]  /*2360*/  HFMA2 R0, -RZ, RZ, 0, 1.78813934326171875e-07 ;  /* 0x00000003ff007431 */ /* 0x000fca00000001ff */
[----:B------:R-:W-:-:S05]  /*2370*/  VIADDMNMX.U32 R9, R9, 0xffffffdb, R0, PT ;  /* 0xffffffdb09097846 */ /* 0x000fca0003800000 */
[----:B------:R-:W-:-:S04]  /*2380*/  IMAD.SHL.U32 R9, R9, 0x4, RZ ;  /* 0x0000000409097824 */ /* 0x000fc800078e00ff */
[----:B------:R-:W4:Y:S02]  /*2390*/  LDC R6, c[0x2][R9+0x44] ;  /* 0x0080110009067b82 */ /* 0x000f240000000800 */
[----:B----4-:R-:W-:-:S04]  /*23a0*/  SHF.R.S32.HI R7, RZ, 0x1f, R6 ;  /* 0x0000001fff077819 */ /* 0x010fc80000011406 */
.L_x_48:
[----:B------:R-:W-:Y:S05]  /*23b0*/  BRX R6 -0x23c0                                 (*"BRANCH_TARGETS .L_x_49,.L_x_50,.L_x_51,.L_x_14"*) ;  /* 0xffffffdc06107949 */ /* 0x000fea000383ffff */
.L_x_51:
[----:B------:R-:W-:Y:S02]  /*23c0*/  IMAD R0, R8, 0x3, R3 ;  /* 0x0000000308007824 */ /* 0x000fe400078e0203 */
[----:B------:R-:W-:-:S03]  /*23d0*/  IMAD.U32 R3, RZ, RZ, UR4 ;  /* 0x00000004ff037e24 */ /* 0x000fc6000f8e00ff */
[----:B------:R-:W-:Y:S01]  /*23e0*/  LEA R0, R0, UR4, 0x2 ;  /* 0x0000000400007c11 */ /* 0x000fe2000f8e10ff */
[----:B------:R-:W-:-:S05]  /*23f0*/  IMAD R3, R8, 0xc, R3 ;  /* 0x0000000c08037824 */ /* 0x000fca00078e0203 */
[----:B------:R-:W4:Y:S04]  /*2400*/  LDS R0, [R0] ;  /* 0x0000000000007984 */ /* 0x000f280000000800 */
[----:B----4-:R4:W-:Y:S01]  /*2410*/  STS [R3], R0 ;  /* 0x0000000003007388 */ /* 0x0109e20000000800 */
[----:B------:R-:W-:Y:S05]  /*2420*/  BRA `(.L_x_14) ;  /* 0x0000000000ec7947 */ /* 0x000fea0003800000 */
.L_x_49:
[C---:B------:R-:W-:Y:S02]  /*2430*/  LEA R0, R8.reuse, R3, 0x2 ;  /* 0x0000000308007211 */ /* 0x040fe400078e10ff */
[----:B------:R-:W-:Y:S02]  /*2440*/  LEA R3, R8, UR4, 0x4 ;  /* 0x0000000408037c11 */ /* 0x000fe4000f8e20ff */
[----:B------:R-:W-:-:S06]  /*2450*/  LEA R0, R0, UR4, 0x2 ;  /* 0x0000000400007c11 */ /* 0x000fcc000f8e10ff */
[----:B------:R-:W4:Y:S04]  /*2460*/  LDS R0, [R0] ;  /* 0x0000000000007984 */ /* 0x000f280000000800 */
[----:B----4-:R4:W-:Y:S01]  /*2470*/  STS [R3], R0 ;  /* 0x0000000003007388 */ /* 0x0109e20000000800 */
[----:B------:R-:W-:Y:S05]  /*2480*/  BRA `(.L_x_14) ;  /* 0x0000000000d47947 */ /* 0x000fea0003800000 */
.L_x_50:
[----:B------:R-:W-:-:S05]  /*2490*/  IMAD R3, R8, 0x4, R3 ;  /* 0x0000000408037824 */ /* 0x000fca00078e0203 */
[----:B------:R-:W-:Y:S02]  /*24a0*/  LEA R0, R3, UR4, 0x2 ;  /* 0x0000000403007c11 */ /* 0x000fe4000f8e10ff */
[----:B------:R-:W-:-:S04]  /*24b0*/  LEA R3, R8, UR4, 0x4 ;  /* 0x0000000408037c11 */ /* 0x000fc8000f8e20ff */
[----:B------:R-:W4:Y:S04]  /*24c0*/  LDS R0, [R0+0x4] ;  /* 0x0000040000007984 */ /* 0x000f280000000800 */
[----:B----4-:R4:W-:Y:S01]  /*24d0*/  STS [R3+0x4], R0 ;  /* 0x0000040003007388 */ /* 0x0109e20000000800 */
[----:B------:R-:W-:Y:S05]  /*24e0*/  BRA `(.L_x_14) ;  /* 0x0000000000bc7947 */ /* 0x000fea0003800000 */
.L_x_19:
[----:B------:R-:W-:-:S13]  /*24f0*/  ISETP.GT.AND P0, PT, R9, 0x29, PT ;  /* 0x000000290900780c */ /* 0x000fda0003f04270 */
[----:B------:R-:W-:Y:S05]  /*2500*/  @P0 BRA `(.L_x_21) ;  /* 0x0000000000580947 */ /* 0x000fea0003800000 */
[----:B------:R-:W-:-:S05]  /*2510*/  IMAD.MOV.U32 R0, RZ, RZ, 0x2 ;  /* 0x00000002ff007424 */ /* 0x000fca00078e00ff */
[----:B------:R-:W-:-:S04]  /*2520*/  VIADDMNMX.U32 R9, R9, 0xffffffd8, R0, PT ;  /* 0xffffffd809097846 */ /* 0x000fc80003800000 */
[----:B------:R-:W-:-:S04]  /*2530*/  SHF.L.U32 R9, R9, 0x2, RZ ;  /* 0x0000000209097819 */ /* 0x000fc800000006ff */
[----:B------:R-:W4:Y:S02]  /*2540*/  LDC R6, c[0x2][R9+0x54] ;  /* 0x0080150009067b82 */ /* 0x000f240000000800 */
[----:B----4-:R-:W-:-:S04]  /*2550*/  SHF.R.S32.HI R7, RZ, 0x1f, R6 ;  /* 0x0000001fff077819 */ /* 0x010fc80000011406 */
.L_x_53:
[----:B------:R-:W-:Y:S05]  /*2560*/  BRX R6 -0x2570                                 (*"BRANCH_TARGETS .L_x_54,.L_x_55,.L_x_14"*) ;  /* 0xffffffd806a47949 */ /* 0x000fea000383ffff */
.L_x_55:
[----:B------:R-:W-:Y:S01]  /*2570*/  ULEA UR5, UR10, UR4, 0x4 ;  /* 0x000000040a057291 */ /* 0x000fe2000f8e20ff */
[----:B------:R-:W4:Y:S08]  /*2580*/  LDCU UR6, c[0x0][0x398] ;  /* 0x00007300ff0677ac */ /* 0x000f300008000800 */
[----:B------:R-:W5:Y:S01]  /*2590*/  LDS R0, [UR5+0x8] ;  /* 0x00000805ff007984 */ /* 0x000f620008000800 */
[----:B----4-:R-:W-:-:S09]  /*25a0*/  ULEA UR5, UR6, UR5, 0x2 ;  /* 0x0000000506057291 */ /* 0x010fd2000f8e10ff */
[----:B-----5:R4:W-:Y:S01]  /*25b0*/  STS [UR5+0x8], R0 ;  /* 0x00000800ff007988 */ /* 0x0209e20008000805 */
[----:B------:R-:W-:Y:S05]  /*25c0*/  BRA `(.L_x_14) ;  /* 0x0000000000847947 */ /* 0x000fea0003800000 */
.L_x_54:
[----:B------:R-:W4:Y:S01]  /*25d0*/  LDC R5, c[0x0][0x398] ;  /* 0x0000e600ff057b82 */ /* 0x000f220000000800 */
[----:B------:R-:W-:Y:S02]  /*25e0*/  IMAD.MOV.U32 R0, RZ, RZ, 0x3 ;  /* 0x00000003ff007424 */ /* 0x000fe400078e00ff */
[----:B------:R-:W-:Y:S02]  /*25f0*/  HFMA2 R3, -RZ, RZ, 0, 7.152557373046875e-07 ;  /* 0x0000000cff037431 */ /* 0x000fe400000001ff */
[----:B----4-:R-:W-:-:S03]  /*2600*/  IMAD R0, R5, R0, 0xc ;  /* 0x0000000c05007424 */ /* 0x010fc600078e0200 */
[----:B------:R-:W-:Y:S02]  /*2610*/  IMAD R3, R5, R3, 0x30 ;  /* 0x0000003005037424 */ /* 0x000fe400078e0203 */
[----:B------:R-:W-:-:S05]  /*2620*/  IMAD.IADD R0, R0, 0x1, R5 ;  /* 0x0000000100007824 */ /* 0x000fca00078e0205 */
[----:B------:R-:W-:-:S06]  /*2630*/  LEA R0, R0, UR4, 0x2 ;  /* 0x0000000400007c11 */ /* 0x000fcc000f8e10ff */
[----:B------:R-:W4:Y:S04]  /*2640*/  LDS R0, [R0+0x4] ;  /* 0x0000040000007984 */ /* 0x000f280000000800 */
[----:B----4-:R4:W-:Y:S01]  /*2650*/  STS [R3+UR4+0x4], R0 ;  /* 0x0000040003007988 */ /* 0x0109e20008000804 */
[----:B------:R-:W-:Y:S05]  /*2660*/  BRA `(.L_x_14) ;  /* 0x00000000005c7947 */ /* 0x000fea0003800000 */
.L_x_21:
[----:B------:R-:W-:-:S05]  /*2670*/  IMAD.MOV.U32 R0, RZ, RZ, 0x3 ;  /* 0x00000003ff007424 */ /* 0x000fca00078e00ff */
[----:B------:R-:W-:-:S05]  /*2680*/  VIADDMNMX.U32 R9, R9, 0xffffffd6, R0, PT ;  /* 0xffffffd609097846 */ /* 0x000fca0003800000 */
[----:B------:R-:W-:-:S04]  /*2690*/  IMAD.SHL.U32 R9, R9, 0x4, RZ ;  /* 0x0000000409097824 */ /* 0x000fc800078e00ff */
[----:B------:R-:W4:Y:S02]  /*26a0*/  LDC R6, c[0x2][R9+0x60] ;  /* 0x0080180009067b82 */ /* 0x000f240000000800 */
[----:B----4-:R-:W-:-:S04]  /*26b0*/  SHF.R.S32.HI R7, RZ, 0x1f, R6 ;  /* 0x0000001fff077819 */ /* 0x010fc80000011406 */
.L_x_57:
[----:B------:R-:W-:Y:S05]  /*26c0*/  BRX R6 -0x26d0                                 (*"BRANCH_TARGETS .L_x_58,.L_x_59,.L_x_60,.L_x_14"*) ;  /* 0xffffffd8064c7949 */ /* 0x000fea000383ffff */
.L_x_60:
[----:B------:R-:W-:Y:S01]  /*26d0*/  UIMAD UR5, UR10, 0xc, UR4 ;  /* 0x0000000c0a0578a4 */ /* 0x000fe2000f8e0204 */
[----:B------:R-:W4:Y:S08]  /*26e0*/  LDCU UR6, c[0x0][0x398] ;  /* 0x00007300ff0677ac */ /* 0x000f300008000800 */
[----:B------:R-:W5:Y:S01]  /*26f0*/  LDS R0, [UR5+0xc] ;  /* 0x00000c05ff007984 */ /* 0x000f620008000800 */
[----:B----4-:R-:W-:-:S09]  /*2700*/  ULEA UR5, UR6, UR5, 0x2 ;  /* 0x0000000506057291 */ /* 0x010fd2000f8e10ff */
[----:B-----5:R4:W-:Y:S01]  /*2710*/  STS [UR5+0xc], R0 ;  /* 0x00000c00ff007988 */ /* 0x0209e20008000805 */
[----:B------:R-:W-:Y:S05]  /*2720*/  BRA `(.L_x_14) ;  /* 0x00000000002c7947 */ /* 0x000fea0003800000 */
.L_x_58:
[----:B------:R-:W-:Y:S01]  /*2730*/  ULEA UR5, UR10, UR4, 0x4 ;  /* 0x000000040a057291 */ /* 0x000fe2000f8e20ff */
[----:B------:R-:W4:Y:S08]  /*2740*/  LDCU UR6, c[0x0][0x398] ;  /* 0x00007300ff0677ac */ /* 0x000f300008000800 */
[----:B------:R-:W5:Y:S01]  /*2750*/  LDS R0, [UR5+0xc] ;  /* 0x00000c05ff007984 */ /* 0x000f620008000800 */
[----:B----4-:R-:W-:-:S09]  /*2760*/  ULEA UR6, UR6, UR5, 0x2 ;  /* 0x0000000506067291 */ /* 0x010fd2000f8e10ff */
[----:B-----5:R4:W-:Y:S01]  /*2770*/  STS [UR6+0xc], R0 ;  /* 0x00000c00ff007988 */ /* 0x0209e20008000806 */
[----:B------:R-:W-:Y:S05]  /*2780*/  BRA `(.L_x_14) ;  /* 0x0000000000147947 */ /* 0x000fea0003800000 */
.L_x_59:
[----:B------:R-:W-:Y:S01]  /*2790*/  UIMAD UR5, UR10, 0xc, UR4 ;  /* 0x0000000c0a0578a4 */ /* 0x000fe2000f8e0204 */
[----:B------:R-:W4:Y:S08]  /*27a0*/  LDCU UR6, c[0x0][0x398] ;  /* 0x00007300ff0677ac */ /* 0x000f300008000800 */
[----:B------:R-:W5:Y:S01]  /*27b0*/  LDS R0, [UR5+0x8] ;  /* 0x00000805ff007984 */ /* 0x000f620008000800 */
[----:B----4-:R-:W-:-:S09]  /*27c0*/  ULEA UR6, UR6, UR5, 0x2 ;  /* 0x0000000506067291 */ /* 0x010fd2000f8e10ff */
[----:B-----5:R4:W-:Y:S03]  /*27d0*/  STS [UR6+0x8], R0 ;  /* 0x00000800ff007988 */ /* 0x0209e60008000806 */
.L_x_14:
[----:B------:R-:W-:Y:S05]  /*27e0*/  BSYNC.RECONVERGENT B0 ;  /* 0x0000000000007941 */ /* 0x000fea0003800200 */
.L_x_12:
[----:B----4-:R-:W4:Y:S01]  /*27f0*/  I2F.U32.RP R0, R2 ;  /* 0x0000000200007306 */ /* 0x010f220000209000 */
[----:B------:R-:W5:Y:S01]  /*2800*/  S2UR UR6, SR_CgaCtaId ;  /* 0x00000000000679c3 */ /* 0x000f620000008800 */
[----:B------:R-:W-:-:S07]  /*2810*/  IMAD.MOV R3, RZ, RZ, -R2 ;  /* 0x000000ffff037224 */ /* 0x000fce00078e0a02 */
[----:B------:R-:W-:Y:S01]  /*2820*/  BAR.SYNC.DEFER_BLOCKING 0x0 ;  /* 0x0000000000007b1d */ /* 0x000fe20000010000 */
[----:B------:R-:W-:Y:S01]  /*2830*/  IMAD.MOV.U32 R6, RZ, RZ, RZ ;  /* 0x000000ffff067224 */ /* 0x000fe200078e00ff */
[----:B------:R-:W-:-:S04]  /*2840*/  ISETP.NE.U32.AND P2, PT, R2, RZ, PT ;  /* 0x000000ff0200720c */ /* 0x000fc80003f45070 */
[----:B------:R-:W-:Y:S02]  /*2850*/  UMOV UR5, 0x400 ;  /* 0x0000040000057882 */ /* 0x000fe40000000000 */
[----:B------:R-:W0:Y:S01]  /*2860*/  LDC R5, c[0x0][0x398] ;  /* 0x0000e600ff057b82 */ /* 0x000e220000000800 */
[----:B----4-:R-:W4:Y:S01]  /*2870*/  MUFU.RCP R0, R0 ;  /* 0x0000000000007308 */ /* 0x010f220000001000 */
[----:B-----5:R-:W-:Y:S01]  /*2880*/  ULEA UR5, UR6, UR5, 0x18 ;  /* 0x0000000506057291 */ /* 0x020fe2000f8ec0ff */
[----:B------:R-:W5:Y:S01]  /*2890*/  LDCU UR6, c[0x0][0x364] ;  /* 0x00006c80ff0677ac */ /* 0x000f620008000800 */
[----:B----4-:R-:W-:-:S07]  /*28a0*/  IADD3 R7, PT, PT, R0, 0xffffffe, RZ ;  /* 0x0ffffffe00077810 */ /* 0x010fce0007ffe0ff */
[----:B------:R-:W4:Y:S01]  /*28b0*/  LDS R0, [UR5+0x60] ;  /* 0x00006005ff007984 */ /* 0x000f220008000800 */
[----:B------:R-:W1:Y:S03]  /*28c0*/  F2I.FTZ.U32.TRUNC.NTZ R7, R7 ;  /* 0x0000000700077305 */ /* 0x000e66000021f000 */
[----:B------:R-:W4:Y:S04]  /*28d0*/  LDS.128 R8, [UR5] ;  /* 0x00000005ff087984 */ /* 0x000f280008000c00 */
[----:B------:R-:W4:Y:S04]  /*28e0*/  LDS.128 R32, [UR5+0x10] ;  /* 0x00001005ff207984 */ /* 0x000f280008000c00 */
[----:B--2---:R-:W2:Y:S04]  /*28f0*/  LDS.128 R28, [UR5+0x20] ;  /* 0x00002005ff1c7984 */ /* 0x004ea80008000c00 */
[----:B------:R-:W2:Y:S01]  /*2900*/  LDS.128 R24, [UR5+0x30] ;  /* 0x00003005ff187984 */ /* 0x000ea20008000c00 */
[----:B-1----:R-:W-:-:S03]  /*2910*/  IMAD R3, R3, R7, RZ ;  /* 0x0000000703037224 */ /* 0x002fc600078e02ff */
[----:B0--3--:R-:W0:Y:S01]  /*2920*/  LDS.128 R20, [UR5+0x40] ;  /* 0x00004005ff147984 */ /* 0x009e220008000c00 */
[----:B------:R-:W-:Y:S02]  /*2930*/  IMAD.HI.U32 R6, R7, R3, R6 ;  /* 0x0000000307067227 */ /* 0x000fe400078e0006 */
[----:B------:R-:W5:Y:S04]  /*2940*/  S2R R7, SR_TID.X ;  /* 0x0000000000077919 */ /* 0x000f680000002100 */
[----:B------:R-:W-:Y:S01]  /*2950*/  IMAD.HI.U32 R6, R6, R15, RZ ;  /* 0x0000000f06067227 */ /* 0x000fe200078e00ff */
[----:B------:R-:W1:Y:S04]  /*2960*/  LDS.128 R16, [UR5+0x50] ;  /* 0x00005005ff107984 */ /* 0x000e680008000c00 */
[----:B------:R-:W-:-:S05]  /*2970*/  IADD3 R3, PT, PT, -R6, RZ, RZ ;  /* 0x000000ff06037210 */ /* 0x000fca0007ffe1ff */
[----:B------:R-:W-:-:S05]  /*2980*/  IMAD R3, R2, R3, R15 ;  /* 0x0000000302037224 */ /* 0x000fca00078e020f */
[----:B------:R-:W-:-:S13]  /*2990*/  ISETP.GE.U32.AND P0, PT, R3, R2, PT ;  /* 0x000000020300720c */ /* 0x000fda0003f06070 */
[----:B------:R-:W-:Y:S02]  /*29a0*/  @P0 IMAD.IADD R3, R3, 0x1, -R2 ;  /* 0x0000000103030824 */ /* 0x000fe400078e0a02 */
[----:B------:R-:W-:-:S03]  /*29b0*/  @P0 VIADD R6, R6, 0x1 ;  /* 0x0000000106060836 */ /* 0x000fc60000000000 */
[----:B------:R-:W-:Y:S01]  /*29c0*/  ISETP.GE.U32.AND P1, PT, R3, R2, PT ;  /* 0x000000020300720c */ /* 0x000fe20003f26070 */
[----:B-----5:R-:W-:Y:S01]  /*29d0*/  IMAD R3, R7, UR6, R4 ;  /* 0x0000000607037c24 */ /* 0x020fe2000f8e0204 */
[----:B------:R-:W-:-:S03]  /*29e0*/  IADD3 R4, PT, PT, R4, R5, RZ ;  /* 0x0000000504047210 */ /* 0x000fc60007ffe0ff */
[----:B------:R-:W-:Y:S02]  /*29f0*/  IMAD R5, R5, 0x2, R3 ;  /* 0x0000000205057824 */ /* 0x000fe400078e0203 */
[----:B------:R-:W-:-:S03]  /*2a00*/  IMAD R4, R7, UR6, R4 ;  /* 0x0000000607047c24 */ /* 0x000fc6000f8e0204 */
[----:B------:R-:W-:Y:S01]  /*2a10*/  LEA R5, R5, UR4, 0x2 ;  /* 0x0000000405057c11 */ /* 0x000fe2000f8e10ff */
[----:B------:R-:W-:Y:S02]  /*2a20*/  VIADD R4, R4, 0x4 ;  /* 0x0000000404047836 */ /* 0x000fe40000000000 */
[----:B------:R-:W-:Y:S01]  /*2a30*/  @P1 VIADD R6, R6, 0x1 ;  /* 0x0000000106061836 */ /* 0x000fe20000000000 */
[----:B------:R-:W-:Y:S02]  /*2a40*/  @!P2 LOP3.LUT R6, RZ, R2, RZ, 0x33, !PT ;  /* 0x00000002ff06a212 */ /* 0x000fe400078e33ff */
[C---:B------:R-:W-:Y:S01]  /*2a50*/  IADD3 R2, PT, PT, R3.reuse, UR7, RZ ;  /* 0x0000000703027c10 */ /* 0x040fe2000fffe0ff */
[----:B------:R-:W-:Y:S01]  /*2a60*/  VIADD R3, R3, 0x4 ;  /* 0x0000000403037836 */ /* 0x000fe20000000000 */
[----:B------:R-:W-:Y:S01]  /*2a70*/  IADD3 R5, PT, PT, R5, 0x28, RZ ;  /* 0x0000002805057810 */ /* 0x000fe20007ffe0ff */
[----:B012-4-:R-:W-:-:S07]  /*2a80*/  IMAD.MOV R6, RZ, RZ, -R6 ;  /* 0x000000ffff067224 */ /* 0x017fce00078e0a06 */
.L_x_24:
[----:B------:R-:W-:Y:S01]  /*2a90*/  VIADD R12, R3, 0xfffffffc ;  /* 0xfffffffc030c7836 */ /* 0x000fe20000000000 */
[----:B------:R-:W-:Y:S04]  /*2aa0*/  BSSY.RECONVERGENT B0, `(.L_x_22) ;  /* 0x00000f6000007945 */ /* 0x000fe80003800200 */
[----:B------:R-:W-:-:S13]  /*2ab0*/  ISETP.GE.U32.AND P0, PT, R12, R15, PT ;  /* 0x0000000f0c00720c */ /* 0x000fda0003f06070 */
[----:B------:R-:W-:Y:S05]  /*2ac0*/  @P0 BRA `(.L_x_23) ;  /* 0x0000000c00cc0947 */ /* 0x000fea0003800000 */
[----:B------:R-:W0:Y:S01]  /*2ad0*/  LDC R14, c[0x0][0x398] ;  /* 0x0000e600ff0e7b82 */ /* 0x000e220000000800 */
[C---:B------:R-:W-:Y:S01]  /*2ae0*/  IADD3 R37, PT, PT, R4.reuse, 0x4, RZ ;  /* 0x0000000404257810 */ /* 0x040fe20007ffe0ff */
[C---:B------:R-:W-:Y:S01]  /*2af0*/  VIADD R44, R4.reuse, 0x3 ;  /* 0x00000003042c7836 */ /* 0x040fe20000000000 */
[----:B------:R-:W-:Y:S01]  /*2b00*/  IABS R48, R4 ;  /* 0x0000000400307213 */ /* 0x000fe20000000000 */
[C---:B------:R-:W-:Y:S01]  /*2b10*/  VIADD R42, R4.reuse, 0x2 ;  /* 0x00000002042a7836 */ /* 0x040fe20000000000 */
[----:B------:R-:W-:Y:S01]  /*2b20*/  IABS R40, R37 ;  /* 0x0000002500287213 */ /* 0x000fe20000000000 */
[----:B------:R-:W-:Y:S01]  /*2b30*/  UMOV UR4, 0x400 ;  /* 0x0000040000047882 */ /* 0x000fe20000000000 */
[----:B------:R-:W-:Y:S01]  /*2b40*/  ISETP.GE.AND P3, PT, R37, RZ, PT ;  /* 0x000000ff2500720c */ /* 0x000fe20003f66270 */
[----:B------:R-:W1:Y:S01]  /*2b50*/  LDC R43, c[0x0][0x398] ;  /* 0x0000e600ff2b7b82 */ /* 0x000e620000000800 */
[----:B------:R-:W-:Y:S01]  /*2b60*/  IABS R46, R42 ;  /* 0x0000002a002e7213 */ /* 0x000fe20000000000 */
[----:B------:R-:W-:Y:S01]  /*2b70*/  UIADD3 UR4, UPT, UPT, UR4, 0x70, URZ ;  /* 0x0000007004047890 */ /* 0x000fe2000fffe0ff */
[----:B------:R-:W-:-:S05]  /*2b80*/  IADD3 R37, PT, PT, R4, 0x1, RZ ;  /* 0x0000000104257810 */ /* 0x000fca0007ffe0ff */
[----:B------:R-:W2:Y:S01]  /*2b90*/  S2UR UR5, SR_CgaCtaId ;  /* 0x00000000000579c3 */ /* 0x000ea20000008800 */
[----:B0-----:R-:W-:-:S04]  /*2ba0*/  IADD3 R14, PT, PT, R14, 0x4, RZ ;  /* 0x000000040e0e7810 */ /* 0x001fc80007ffe0ff */
[-C--:B------:R-:W-:Y:S02]  /*2bb0*/  IABS R7, R14.reuse ;  /* 0x0000000e00077213 */ /* 0x080fe40000000000 */
[----:B------:R-:W-:Y:S02]  /*2bc0*/  IABS R41, R14 ;  /* 0x0000000e00297213 */ /* 0x000fe40000000000 */
[----:B------:R-:W0:Y:S01]  /*2bd0*/  I2F.RP R36, R7 ;  /* 0x0000000700247306 */ /* 0x000e220000209400 */
[----:B--2---:R-:W-:-:S03]  /*2be0*/  ULEA UR4, UR5, UR4, 0x18 ;  /* 0x0000000405047291 */ /* 0x004fc6000f8ec0ff */
[----:B------:R-:W-:-:S04]  /*2bf0*/  UMOV UR5, 0x3eb0c6f7 ;  /* 0x3eb0c6f700057882 */ /* 0x000fc80000000000 */
[----:B0-----:R-:W0:Y:S02]  /*2c00*/  MUFU.RCP R36, R36 ;  /* 0x0000002400247308 */ /* 0x001e240000001000 */
[----:B0-----:R-:W-:Y:S01]  /*2c10*/  VIADD R12, R36, 0xffffffe ;  /* 0x0ffffffe240c7836 */ /* 0x001fe20000000000 */
[----:B------:R-:W-:-:S05]  /*2c20*/  IABS R36, R44 ;  /* 0x0000002c00247213 */ /* 0x000fca0000000000 */
[----:B------:R0:W2:Y:S02]  /*2c30*/  F2I.FTZ.U32.TRUNC.NTZ R13, R12 ;  /* 0x0000000c000d7305 */ /* 0x0000a4000021f000 */
[----:B0-----:R-:W-:Y:S02]  /*2c40*/  IMAD.MOV.U32 R12, RZ, RZ, RZ ;  /* 0x000000ffff0c7224 */ /* 0x001fe400078e00ff */
[----:B--2---:R-:W-:-:S04]  /*2c50*/  IMAD.MOV R38, RZ, RZ, -R13 ;  /* 0x000000ffff267224 */ /* 0x004fc800078e0a0d */
[----:B------:R-:W-:Y:S02]  /*2c60*/  IMAD R39, R38, R7, RZ ;  /* 0x0000000726277224 */ /* 0x000fe400078e02ff */
[----:B------:R-:W-:Y:S02]  /*2c70*/  IMAD.MOV.U32 R38, RZ, RZ, R40 ;  /* 0x000000ffff267224 */ /* 0x000fe400078e0028 */
[----:B------:R-:W-:Y:S01]  /*2c80*/  IMAD.HI.U32 R39, R13, R39, R12 ;  /* 0x000000270d277227 */ /* 0x000fe200078e000c */
[----:B------:R-:W-:-:S05]  /*2c90*/  IADD3 R13, PT, PT, RZ, -R41, RZ ;  /* 0x80000029ff0d7210 */ /* 0x000fca0007ffe0ff */
[----:B------:R-:W-:-:S04]  /*2ca0*/  IMAD.HI.U32 R12, R39, R38, RZ ;  /* 0x00000026270c7227 */ /* 0x000fc800078e00ff */
[----:B------:R-:W-:Y:S01]  /*2cb0*/  IMAD R12, R12, R13, R38 ;  /* 0x0000000d0c0c7224 */ /* 0x000fe200078e0226 */
[----:B------:R-:W-:Y:S01]  /*2cc0*/  IABS R13, R14 ;  /* 0x0000000e000d7213 */ /* 0x000fe20000000000 */
[----:B------:R-:W-:Y:S01]  /*2cd0*/  IMAD.HI.U32 R47, R39, R46, RZ ;  /* 0x0000002e272f7227 */ /* 0x000fe200078e00ff */
[----:B------:R-:W-:Y:S02]  /*2ce0*/  IABS R38, R14 ;  /* 0x0000000e00267213 */ /* 0x000fe40000000000 */
[----:B------:R-:W-:Y:S01]  /*2cf0*/  ISETP.GT.U32.AND P0, PT, R7, R12, PT ;  /* 0x0000000c0700720c */ /* 0x000fe20003f04070 */
[----:B------:R-:W-:Y:S01]  /*2d00*/  IMAD.HI.U32 R45, R39, R48, RZ ;  /* 0x00000030272d7227 */ /* 0x000fe200078e00ff */
[----:B------:R-:W-:-:S03]  /*2d10*/  IADD3 R40, PT, PT, RZ, -R13, RZ ;  /* 0x8000000dff287210 */ /* 0x000fc60007ffe0ff */
[----:B------:R-:W-:-:S04]  /*2d20*/  IMAD.HI.U32 R13, R39, R36, RZ ;  /* 0x00000024270d7227 */ /* 0x000fc800078e00ff */
[-C--:B------:R-:W-:Y:S02]  /*2d30*/  IMAD R13, R13, R40.reuse, R36 ;  /* 0x000000280d0d7224 */ /* 0x080fe400078e0224 */
[----:B------:R-:W-:Y:S02]  /*2d40*/  IMAD.MOV.U32 R36, RZ, RZ, R38 ;  /* 0x000000ffff247224 */ /* 0x000fe400078e0026 */
[----:B------:R-:W-:Y:S02]  /*2d50*/  @!P0 IMAD.IADD R12, R12, 0x1, -R7 ;  /* 0x000000010c0c8824 */ /* 0x000fe400078e0a07 */
[----:B-1----:R-:W-:Y:S01]  /*2d60*/  VIADD R38, R43, 0x5 ;  /* 0x000000052b267836 */ /* 0x002fe20000000000 */
[----:B------:R-:W-:Y:S01]  /*2d70*/  ISETP.GT.U32.AND P1, PT, R36, R13, PT ;  /* 0x0000000d2400720c */ /* 0x000fe20003f24070 */
[----:B------:R-:W-:Y:S01]  /*2d80*/  IMAD R47, R47, R40, R46 ;  /* 0x000000282f2f7224 */ /* 0x000fe200078e022e */
[----:B------:R-:W-:Y:S01]  /*2d90*/  ISETP.GT.U32.AND P0, PT, R7, R12, PT ;  /* 0x0000000c0700720c */ /* 0x000fe20003f04070 */
[----:B------:R-:W-:Y:S01]  /*2da0*/  IMAD R45, R45, R40, R48 ;  /* 0x000000282d2d7224 */ /* 0x000fe200078e0230 */
[----:B------:R-:W-:-:S02]  /*2db0*/  IABS R46, R37 ;  /* 0x00000025002e7213 */ /* 0x000fc40000000000 */
[----:B------:R-:W-:Y:S02]  /*2dc0*/  IABS R50, R38 ;  /* 0x0000002600327213 */ /* 0x000fe40000000000 */
[----:B------:R-:W-:-:S03]  /*2dd0*/  ISETP.GT.U32.AND P2, PT, R36, R47, PT ;  /* 0x0000002f2400720c */ /* 0x000fc60003f44070 */
[----:B------:R-:W-:Y:S02]  /*2de0*/  IMAD.HI.U32 R41, R39, R50, RZ ;  /* 0x0000003227297227 */ /* 0x000fe400078e00ff */
[----:B------:R-:W-:Y:S02]  /*2df0*/  @!P1 IADD3 R13, PT, PT, R13, -R36, RZ ;  /* 0x800000240d0d9210 */ /* 0x000fe40007ffe0ff */
[----:B------:R-:W-:Y:S01]  /*2e00*/  @!P0 IMAD.IADD R12, R12, 0x1, -R7 ;  /* 0x000000010c0c8824 */ /* 0x000fe200078e0a07 */
[----:B------:R-:W-:Y:S01]  /*2e10*/  ISETP.GE.AND P1, PT, R44, RZ, PT ;  /* 0x000000ff2c00720c */ /* 0x000fe20003f26270 */
[----:B------:R-:W-:Y:S01]  /*2e20*/  IMAD.HI.U32 R7, R39, R46, RZ ;  /* 0x0000002e27077227 */ /* 0x000fe200078e00ff */
[----:B------:R-:W-:-:S03]  /*2e30*/  ISETP.GT.U32.AND P5, PT, R36, R13, PT ;  /* 0x0000000d2400720c */ /* 0x000fc60003fa4070 */
[-C--:B------:R-:W-:Y:S02]  /*2e40*/  IMAD R7, R7, R40.reuse, R46 ;  /* 0x0000002807077224 */ /* 0x080fe400078e022e */
[----:B------:R-:W-:Y:S02]  /*2e50*/  IMAD R41, R41, R40, R50 ;  /* 0x0000002829297224 */ /* 0x000fe400078e0232 */
[----:B------:R-:W-:Y:S01]  /*2e60*/  @!P2 IMAD.IADD R47, R47, 0x1, -R36 ;  /* 0x000000012f2fa824 */ /* 0x000fe200078e0a24 */
[C---:B------:R-:W-:Y:S01]  /*2e70*/  ISETP.GT.U32.AND P6, PT, R36.reuse, R7, PT ;  /* 0x000000072400720c */ /* 0x040fe20003fc4070 */
[----:B------:R-:W-:Y:S01]  /*2e80*/  @!P3 IMAD.MOV R12, RZ, RZ, -R12 ;  /* 0x000000ffff0cb224 */ /* 0x000fe200078e0a0c */
[C---:B------:R-:W-:Y:S02]  /*2e90*/  ISETP.GT.U32.AND P0, PT, R36.reuse, R41, PT ;  /* 0x000000292400720c */ /* 0x040fe40003f04070 */
[C---:B------:R-:W-:Y:S02]  /*2ea0*/  ISETP.GT.U32.AND P2, PT, R36.reuse, R45, PT ;  /* 0x0000002d2400720c */ /* 0x040fe40003f44070 */
[----:B------:R-:W-:-:S02]  /*2eb0*/  ISETP.GT.U32.AND P4, PT, R36, R47, PT ;  /* 0x0000002f2400720c */ /* 0x000fc40003f84070 */
[----:B------:R-:W-:Y:S02]  /*2ec0*/  ISETP.GE.AND P3, PT, R42, RZ, PT ;  /* 0x000000ff2a00720c */ /* 0x000fe40003f66270 */
[----:B------:R-:W-:Y:S02]  /*2ed0*/  @!P5 IADD3 R13, PT, PT, R13, -R36, RZ ;  /* 0x800000240d0dd210 */ /* 0x000fe40007ffe0ff */
[----:B------:R-:W-:Y:S01]  /*2ee0*/  ISETP.GE.AND P5, PT, R37, RZ, PT ;  /* 0x000000ff2500720c */ /* 0x000fe20003fa6270 */
[--C-:B------:R-:W-:Y:S01]  /*2ef0*/  @!P6 IMAD.IADD R7, R7, 0x1, -R36.reuse ;  /* 0x000000010707e824 */ /* 0x100fe200078e0a24 */
[----:B------:R-:W-:Y:S01]  /*2f00*/  ISETP.NE.AND P6, PT, R14, RZ, PT ;  /* 0x000000ff0e00720c */ /* 0x000fe20003fc5270 */
[--C-:B------:R-:W-:Y:S01]  /*2f10*/  @!P0 IMAD.IADD R41, R41, 0x1, -R36.reuse ;  /* 0x0000000129298824 */ /* 0x100fe200078e0a24 */
[----:B------:R-:W-:Y:S01]  /*2f20*/  LOP3.LUT R37, RZ, R14, RZ, 0x33, !PT ;  /* 0x0000000eff257212 */ /* 0x000fe200078e33ff */
[----:B------:R-:W-:Y:S01]  /*2f30*/  @!P1 IMAD.MOV R13, RZ, RZ, -R13 ;  /* 0x000000ffff0d9224 */ /* 0x000fe200078e0a0d */
[----:B------:R-:W-:Y:S01]  /*2f40*/  ISETP.GT.U32.AND P0, PT, R36, R7, PT ;  /* 0x000000072400720c */ /* 0x000fe20003f04070 */
[----:B------:R-:W-:Y:S01]  /*2f50*/  @!P4 IMAD.IADD R47, R47, 0x1, -R36 ;  /* 0x000000012f2fc824 */ /* 0x000fe200078e0a24 */
[----:B------:R-:W-:-:S02]  /*2f60*/  @!P2 IADD3 R45, PT, PT, R45, -R36, RZ ;  /* 0x800000242d2da210 */ /* 0x000fc40007ffe0ff */
[C---:B------:R-:W-:Y:S01]  /*2f70*/  ISETP.GT.U32.AND P1, PT, R36.reuse, R41, PT ;  /* 0x000000292400720c */ /* 0x040fe20003f24070 */
[----:B------:R-:W-:Y:S01]  /*2f80*/  @!P3 IMAD.MOV R47, RZ, RZ, -R47 ;  /* 0x000000ffff2fb224 */ /* 0x000fe200078e0a2f */
[C---:B------:R-:W-:Y:S02]  /*2f90*/  SEL R12, R37.reuse, R12, !P6 ;  /* 0x0000000c250c7207 */ /* 0x040fe40007000000 */
[----:B------:R-:W-:Y:S02]  /*2fa0*/  ISETP.GT.U32.AND P4, PT, R36, R45, PT ;  /* 0x0000002d2400720c */ /* 0x000fe40003f84070 */
[----:B------:R-:W-:Y:S02]  /*2fb0*/  ISETP.GE.AND P2, PT, R38, RZ, PT ;  /* 0x000000ff2600720c */ /* 0x000fe40003f46270 */
[----:B------:R-:W-:Y:S02]  /*2fc0*/  SEL R38, R37, R13, !P6 ;  /* 0x0000000d25267207 */ /* 0x000fe40007000000 */
[----:B------:R-:W-:-:S02]  /*2fd0*/  @!P0 IADD3 R7, PT, PT, R7, -R36, RZ ;  /* 0x8000002407078210 */ /* 0x000fc40007ffe0ff */
[----:B------:R-:W-:Y:S01]  /*2fe0*/  LEA R13, R12, UR4, 0x2 ;  /* 0x000000040c0d7c11 */ /* 0x000fe2000f8e10ff */
[----:B------:R-:W-:Y:S01]  /*2ff0*/  @!P1 IMAD.IADD R41, R41, 0x1, -R36 ;  /* 0x0000000129299824 */ /* 0x000fe200078e0a24 */
[----:B------:R-:W-:Y:S01]  /*3000*/  ISETP.GE.AND P0, PT, R4, RZ, PT ;  /* 0x000000ff0400720c */ /* 0x000fe20003f06270 */
[----:B------:R-:W-:Y:S01]  /*3010*/  IMAD.MOV.U32 R42, RZ, RZ, R7 ;  /* 0x000000ffff2a7224 */ /* 0x000fe200078e0007 */
[----:B------:R-:W-:Y:S01]  /*3020*/  LEA R12, R38, UR4, 0x2 ;  /* 0x00000004260c7c11 */ /* 0x000fe2000f8e10ff */
[----:B------:R-:W0:Y:S01]  /*3030*/  LDS R44, [R13] ;  /* 0x000000000d2c7984 */ /* 0x000e220000000800 */
[----:B------:R-:W-:Y:S01]  /*3040*/  SEL R7, R37, R47, !P6 ;  /* 0x0000002f25077207 */ /* 0x000fe20007000000 */
[----:B------:R-:W-:Y:S01]  /*3050*/  @!P5 IMAD.MOV R42, RZ, RZ, -R42 ;  /* 0x000000ffff2ad224 */ /* 0x000fe200078e0a2a */
[----:B------:R-:W-:Y:S01]  /*3060*/  @!P4 IADD3 R45, PT, PT, R45, -R36, RZ ;  /* 0x800000242d2dc210 */ /* 0x000fe20007ffe0ff */
[----:B------:R-:W1:Y:S01]  /*3070*/  LDS R46, [R12] ;  /* 0x000000000c2e7984 */ /* 0x000e620000000800 */
[----:B------:R-:W-:-:S02]  /*3080*/  LEA R7, R7, UR4, 0x2 ;  /* 0x0000000407077c11 */ /* 0x000fc4000f8e10ff */
[C---:B------:R-:W-:Y:S02]  /*3090*/  SEL R38, R37.reuse, R42, !P6 ;  /* 0x0000002a25267207 */ /* 0x040fe40007000000 */
[----:B------:R-:W-:Y:S01]  /*30a0*/  MOV R42, R41 ;  /* 0x00000029002a7202 */ /* 0x000fe20000000f00 */
[----:B------:R-:W2:Y:S01]  /*30b0*/  LDS R48, [R7] ;  /* 0x0000000007307984 */ /* 0x000ea20000000800 */
[----:B------:R-:W-:Y:S01]  /*30c0*/  LEA R38, R38, UR4, 0x2 ;  /* 0x0000000426267c11 */ /* 0x000fe2000f8e10ff */
[----:B------:R-:W-:Y:S02]  /*30d0*/  @!P0 IMAD.MOV R45, RZ, RZ, -R45 ;  /* 0x000000ffff2d8224 */ /* 0x000fe400078e0a2d */
[----:B------:R-:W-:Y:S02]  /*30e0*/  @!P2 IMAD.MOV R42, RZ, RZ, -R42 ;  /* 0x000000ffff2aa224 */ /* 0x000fe400078e0a2a */
[----:B------:R-:W3:Y:S01]  /*30f0*/  LDS R49, [R38] ;  /* 0x0000000026317984 */ /* 0x000ee20000000800 */
[----:B------:R-:W-:-:S02]  /*3100*/  SEL R41, R37, R45, !P6 ;  /* 0x0000002d25297207 */ /* 0x000fc40007000000 */
[----:B------:R-:W-:Y:S02]  /*3110*/  SEL R45, R37, R42, !P6 ;  /* 0x0000002a252d7207 */ /* 0x000fe40007000000 */
[----:B------:R-:W-:Y:S01]  /*3120*/  LEA R41, R41, UR4, 0x2 ;  /* 0x0000000429297c11 */ /* 0x000fe2000f8e10ff */
[----:B------:R-:W-:Y:S02]  /*3130*/  UMOV UR4, 0xa0b5ed8d ;  /* 0xa0b5ed8d00047882 */ /* 0x000fe40000000000 */
[----:B------:R-:W-:Y:S02]  /*3140*/  IMAD R42, R14, R45, RZ ;  /* 0x0000002d0e2a7224 */ /* 0x000fe400078e02ff */
[----:B------:R-:W4:Y:S03]  /*3150*/  LDS R45, [R41] ;  /* 0x00000000292d7984 */ /* 0x000f260000000800 */
[----:B------:R-:W-:-:S06]  /*3160*/  LEA R47, R42, R13, 0x2 ;  /* 0x0000000d2a2f7211 */ /* 0x000fcc00078e10ff */
[----:B------:R-:W5:Y:S01]  /*3170*/  LDS R47, [R47] ;  /* 0x000000002f2f7984 */ /* 0x000f620000000800 */
[----:B0-----:R-:W-:Y:S02]  /*3180*/  I2FP.F32.S32 R51, R44 ;  /* 0x0000002c00337245 */ /* 0x001fe40000201400 */
[----:B-1----:R-:W-:-:S03]  /*3190*/  I2FP.F32.S32 R46, R46 ;  /* 0x0000002e002e7245 */ /* 0x002fc60000201400 */
[----:B------:R-:W-:-:S04]  /*31a0*/  FFMA R51, R8, R51, RZ ;  /* 0x0000003308337223 */ /* 0x000fc800000000ff */
[----:B------:R-:W-:Y:S01]  /*31b0*/  FFMA R46, R46, R9, R51 ;  /* 0x000000092e2e7223 */ /* 0x000fe20000000033 */
[----:B--2---:R-:W-:-:S05]  /*31c0*/  I2FP.F32.S32 R51, R48 ;  /* 0x0000003000337245 */ /* 0x004fca0000201400 */
[----:B------:R-:W-:Y:S01]  /*31d0*/  FFMA R51, R51, R10, R46 ;  /* 0x0000000a33337223 */ /* 0x000fe2000000002e */
[----:B---3--:R-:W-:-:S05]  /*31e0*/  I2FP.F32.S32 R44, R49 ;  /* 0x00000031002c7245 */ /* 0x008fca0000201400 */
[----:B------:R-:W-:Y:S01]  /*31f0*/  FFMA R51, R44, R11, R51 ;  /* 0x0000000b2c337223 */ /* 0x000fe20000000033 */
[----:B------:R-:W-:Y:S01]  /*3200*/  VIADD R44, R43, 0x6 ;  /* 0x000000062b2c7836 */ /* 0x000fe20000000000 */
[----:B----4-:R-:W-:-:S04]  /*3210*/  I2FP.F32.S32 R45, R45 ;  /* 0x0000002d002d7245 */ /* 0x010fc80000201400 */
[----:B------:R-:W-:Y:S02]  /*3220*/  IABS R48, R44 ;  /* 0x0000002c00307213 */ /* 0x000fe40000000000 */
[----:B------:R-:W-:Y:S01]  /*3230*/  ISETP.GE.AND P2, PT, R44, RZ, PT ;  /* 0x000000ff2c00720c */ /* 0x000fe20003f46270 */
[----:B------:R-:W-:Y:S01]  /*3240*/  FFMA R49, R32, R45, R51 ;  /* 0x0000002d20317223 */ /* 0x000fe20000000033 */
[----:B------:R-:W-:Y:S02]  /*3250*/  VIADD R44, R43, 0x7 ;  /* 0x000000072b2c7836 */ /* 0x000fe40000000000 */
[----:B------:R-:W-:Y:S01]  /*3260*/  IMAD.HI.U32 R45, R39, R48, RZ ;  /* 0x00000030272d7227 */ /* 0x000fe200078e00ff */
[----:B-----5:R-:W-:Y:S02]  /*3270*/  I2FP.F32.S32 R46, R47 ;  /* 0x0000002f002e7245 */ /* 0x020fe40000201400 */
[----:B------:R-:W-:Y:S01]  /*3280*/  IABS R50, R44 ;  /* 0x0000002c00327213 */ /* 0x000fe20000000000 */
[----:B------:R-:W-:Y:S01]  /*3290*/  IMAD R47, R45, R40, R48 ;  /* 0x000000282d2f7224 */ /* 0x000fe200078e0230 */
[----:B------:R-:W-:Y:S01]  /*32a0*/  LEA R48, R42, R12, 0x2 ;  /* 0x0000000c2a307211 */ /* 0x000fe200078e10ff */
[----:B------:R-:W-:Y:S01]  /*32b0*/  FFMA R49, R46, R33, R49 ;  /* 0x000000212e317223 */ /* 0x000fe20000000031 */
[----:B------:R-:W-:Y:S01]  /*32c0*/  IMAD R46, R42, 0x4, R7 ;  /* 0x000000042a2e7824 */ /* 0x000fe200078e0207 */
[----:B------:R-:W-:Y:S01]  /*32d0*/  ISETP.GE.AND P0, PT, R44, RZ, PT ;  /* 0x000000ff2c00720c */ /* 0x000fe20003f06270 */
[----:B------:R-:W-:Y:S01]  /*32e0*/  IMAD.HI.U32 R45, R39, R50, RZ ;  /* 0x00000032272d7227 */ /* 0x000fe200078e00ff */
[----:B------:R-:W-:Y:S01]  /*32f0*/  ISETP.GT.U32.AND P1, PT, R36, R47, PT ;  /* 0x0000002f2400720c */ /* 0x000fe20003f24070 */
[----:B------:R-:W0:Y:S02]  /*3300*/  LDS R48, [R48] ;  /* 0x0000000030307984 */ /* 0x000e240000000800 */
[----:B------:R-:W-:-:S02]  /*3310*/  VIADD R44, R43, 0x8 ;  /* 0x000000082b2c7836 */ /* 0x000fc40000000000 */
[----:B------:R-:W1:Y:S01]  /*3320*/  LDS R46, [R46] ;  /* 0x000000002e2e7984 */ /* 0x000e620000000800 */
[----:B------:R-:W-:Y:S01]  /*3330*/  IMAD R43, R45, R40, R50 ;  /* 0x000000282d2b7224 */ /* 0x000fe200078e0232 */
[C---:B------:R-:W-:Y:S01]  /*3340*/  LEA R45, R42.reuse, R38, 0x2 ;  /* 0x000000262a2d7211 */ /* 0x040fe200078e10ff */
[----:B------:R-:W-:Y:S01]  /*3350*/  IMAD R42, R42, 0x4, R41 ;  /* 0x000000042a2a7824 */ /* 0x000fe200078e0229 */
[----:B------:R-:W-:-:S04]  /*3360*/  IABS R50, R44 ;  /* 0x0000002c00327213 */ /* 0x000fc80000000000 */
[----:B------:R-:W-:Y:S01]  /*3370*/  @!P1 IADD3 R47, PT, PT, R47, -R36, RZ ;  /* 0x800000242f2f9210 */ /* 0x000fe20007ffe0ff */
[----:B------:R-:W2:Y:S01]  /*3380*/  LDS R45, [R45] ;  /* 0x000000002d2d7984 */ /* 0x000ea20000000800 */
[----:B------:R-:W-:Y:S02]  /*3390*/  IMAD.HI.U32 R39, R39, R50, RZ ;  /* 0x0000003227277227 */ /* 0x000fe400078e00ff */
[----:B------:R-:W-:Y:S02]  /*33a0*/  ISETP.GT.U32.AND P1, PT, R36, R47, PT ;  /* 0x0000002f2400720c */ /* 0x000fe40003f24070 */
[----:B------:R-:W-:-:S11]  /*33b0*/  IMAD R39, R39, R40, R50 ;  /* 0x0000002827277224 */ /* 0x000fd600078e0232 */
[----:B------:R-:W-:Y:S01]  /*33c0*/  @!P1 IMAD.IADD R47, R47, 0x1, -R36 ;  /* 0x000000012f2f9824 */ /* 0x000fe200078e0a24 */
[----:B------:R-:W-:-:S04]  /*33d0*/  ISETP.GT.U32.AND P1, PT, R36, R43, PT ;  /* 0x0000002b2400720c */ /* 0x000fc80003f24070 */
[----:B------:R-:W-:Y:S02]  /*33e0*/  @!P2 IADD3 R47, PT, PT, -R47, RZ, RZ ;  /* 0x000000ff2f2fa210 */ /* 0x000fe40007ffe1ff */
[----:B------:R-:W-:Y:S02]  /*33f0*/  ISETP.GT.U32.AND P2, PT, R36, R39, PT ;  /* 0x000000272400720c */ /* 0x000fe40003f44070 */
[----:B------:R-:W-:Y:S02]  /*3400*/  SEL R51, R37, R47, !P6 ;  /* 0x0000002f25337207 */ /* 0x000fe40007000000 */
[----:B0-----:R-:W-:-:S03]  /*3410*/  I2FP.F32.S32 R48, R48 ;  /* 0x0000003000307245 */ /* 0x001fc60000201400 */
[----:B------:R-:W-:Y:S01]  /*3420*/  IMAD R40, R14, R51, RZ ;  /* 0x000000330e287224 */ /* 0x000fe200078e02ff */
[----:B-1----:R-:W-:Y:S01]  /*3430*/  I2FP.F32.S32 R47, R46 ;  /* 0x0000002e002f7245 */ /* 0x002fe20000201400 */
[----:B------:R-:W-:Y:S01]  /*3440*/  FFMA R48, R48, R34, R49 ;  /* 0x0000002230307223 */ /* 0x000fe20000000031 */
[-C--:B------:R-:W-:Y:S02]  /*3450*/  @!P1 IADD3 R43, PT, PT, R43, -R36.reuse, RZ ;  /* 0x800000242b2b9210 */ /* 0x080fe40007ffe0ff */
[C---:B------:R-:W-:Y:S01]  /*3460*/  LEA R46, R40.reuse, R13, 0x2 ;  /* 0x0000000d282e7211 */ /* 0x040fe200078e10ff */
[----:B------:R-:W-:Y:S01]  /*3470*/  FFMA R49, R47, R35, R48 ;  /* 0x000000232f317223 */ /* 0x000fe20000000030 */
[----:B------:R-:W-:Y:S01]  /*3480*/  IMAD R47, R40, 0x4, R12 ;  /* 0x00000004282f7824 */ /* 0x000fe200078e020c */
[----:B------:R-:W0:Y:S01]  /*3490*/  LDS R48, [R42] ;  /* 0x000000002a307984 */ /* 0x000e220000000800 */
[----:B------:R-:W-:Y:S02]  /*34a0*/  ISETP.GT.U32.AND P1, PT, R36, R43, PT ;  /* 0x0000002b2400720c */ /* 0x000fe40003f24070 */
[----:B--2---:R-:W-:Y:S01]  /*34b0*/  I2FP.F32.S32 R45, R45 ;  /* 0x0000002d002d7245 */ /* 0x004fe20000201400 */
[----:B------:R-:W1:Y:S01]  /*34c0*/  LDS R46, [R46] ;  /* 0x000000002e2e7984 */ /* 0x000e620000000800 */
[----:B------:R-:W-:-:S02]  /*34d0*/  @!P2 IADD3 R39, PT, PT, R39, -R36, RZ ;  /* 0x800000242727a210 */ /* 0x000fc40007ffe0ff */
[----:B------:R-:W-:Y:S01]  /*34e0*/  ISETP.GE.AND P2, PT, R44, RZ, PT ;  /* 0x000000ff2c00720c */ /* 0x000fe20003f46270 */
[----:B------:R-:W2:Y:S01]  /*34f0*/  LDS R47, [R47] ;  /* 0x000000002f2f7984 */ /* 0x000ea20000000800 */
[----:B------:R-:W-:Y:S01]  /*3500*/  FFMA R50, R28, R45, R49 ;  /* 0x0000002d1c327223 */ /* 0x000fe20000000031 */
[----:B------:R-:W-:-:S04]  /*3510*/  IMAD R45, R40, 0x4, R7 ;  /* 0x00000004282d7824 */ /* 0x000fc800078e0207 */
[----:B------:R-:W-:Y:S01]  /*3520*/  @!P1 IMAD.IADD R43, R43, 0x1, -R36 ;  /* 0x000000012b2b9824 */ /* 0x000fe200078e0a24 */
[----:B------:R3:W4:Y:S01]  /*3530*/  LDS R42, [R45] ;  /* 0x000000002d2a7984 */ /* 0x0007220000000800 */
[----:B------:R-:W-:-:S03]  /*3540*/  ISETP.GT.U32.AND P1, PT, R36, R39, PT ;  /* 0x000000272400720c */ /* 0x000fc60003f24070 */
[----:B------:R-:W-:-:S05]  /*3550*/  MOV R52, R43 ;  /* 0x0000002b00347202 */ /* 0x000fca0000000f00 */
[----:B------:R-:W-:-:S05]  /*3560*/  @!P0 IMAD.MOV R52, RZ, RZ, -R52 ;  /* 0x000000ffff348224 */ /* 0x000fca00078e0a34 */
[----:B------:R-:W-:Y:S02]  /*3570*/  SEL R49, R37, R52, !P6 ;  /* 0x0000003425317207 */ /* 0x000fe40007000000 */
[----:B------:R-:W-:Y:S01]  /*3580*/  @!P1 IADD3 R39, PT, PT, R39, -R36, RZ ;  /* 0x8000002427279210 */ /* 0x000fe20007ffe0ff */
[----:B------:R-:W-:Y:S02]  /*3590*/  IMAD R36, R40, 0x4, R38 ;  /* 0x0000000428247824 */ /* 0x000fe400078e0226 */
[----:B------:R-:W-:Y:S02]  /*35a0*/  IMAD R44, R14, R49, RZ ;  /* 0x000000310e2c7224 */ /* 0x000fe400078e02ff */
[----:B---3--:R-:W-:Y:S02]  /*35b0*/  IMAD.MOV.U32 R45, RZ, RZ, R39 ;  /* 0x000000ffff2d7224 */ /* 0x008fe400078e0027 */
[----:B------:R-:W3:Y:S01]  /*35c0*/  LDS R36, [R36] ;  /* 0x0000000024247984 */ /* 0x000ee20000000800 */
[----:B------:R-:W-:Y:S01]  /*35d0*/  LEA R39, R44, R13, 0x2 ;  /* 0x0000000d2c277211 */ /* 0x000fe200078e10ff */
[----:B------:R-:W-:Y:S01]  /*35e0*/  @!P2 IMAD.MOV R45, RZ, RZ, -R45 ;  /* 0x000000ffff2da224 */ /* 0x000fe200078e0a2d */
[----:B0-----:R-:W-:-:S02]  /*35f0*/  I2FP.F32.S32 R43, R48 ;  /* 0x00000030002b7245 */ /* 0x001fc40000201400 */
[----:B-1----:R-:W-:Y:S02]  /*3600*/  I2FP.F32.S32 R37, R46 ;  /* 0x0000002e00257245 */ /* 0x002fe40000201400 */
[----:B------:R-:W0:Y:S01]  /*3610*/  LDS R39, [R39] ;  /* 0x0000000027277984 */ /* 0x000e220000000800 */
[----:B------:R-:W-:Y:S01]  /*3620*/  FFMA R46, R43, R29, R50 ;  /* 0x0000001d2b2e7223 */ /* 0x000fe20000000032 */
[----:B------:R-:W-:Y:S01]  /*3630*/  IMAD R43, R44, 0x4, R7 ;  /* 0x000000042c2b7824 */ /* 0x000fe200078e0207 */
[----:B--2---:R-:W-:Y:S02]  /*3640*/  I2FP.F32.S32 R47, R47 ;  /* 0x0000002f002f7245 */ /* 0x004fe40000201400 */
[----:B------:R-:W-:Y:S01]  /*3650*/  FFMA R46, R37, R30, R46 ;  /* 0x0000001e252e7223 */ /* 0x000fe2000000002e */
[----:B------:R-:W-:Y:S02]  /*3660*/  LEA R37, R40, R41, 0x2 ;  /* 0x0000002928257211 */ /* 0x000fe400078e10ff */
[----:B------:R-:W-:Y:S01]  /*3670*/  LEA R40, R44, R12, 0x2 ;  /* 0x0000000c2c287211 */ /* 0x000fe200078e10ff */
[----:B------:R-:W-:Y:S01]  /*3680*/  FFMA R47, R47, R31, R46 ;  /* 0x0000001f2f2f7223 */ /* 0x000fe2000000002e */
[----:B------:R-:W-:-:S02]  /*3690*/  LOP3.LUT R46, RZ, R14, RZ, 0x33, !PT ;  /* 0x0000000eff2e7212 */ /* 0x000fc400078e33ff */
[----:B------:R-:W1:Y:S01]  /*36a0*/  LDS R37, [R37] ;  /* 0x0000000025257984 */ /* 0x000e620000000800 */
[----:B----4-:R-:W-:Y:S02]  /*36b0*/  I2FP.F32.S32 R42, R42 ;  /* 0x0000002a002a7245 */ /* 0x010fe40000201400 */
[----:B------:R-:W-:Y:S01]  /*36c0*/  SEL R49, R46, R45, !P6 ;  /* 0x0000002d2e317207 */ /* 0x000fe20007000000 */
[----:B------:R-:W2:Y:S01]  /*36d0*/  LDS R40, [R40] ;  /* 0x0000000028287984 */ /* 0x000ea20000000800 */
[----:B------:R-:W-:Y:S01]  /*36e0*/  LEA R45, R44, R38, 0x2 ;  /* 0x000000262c2d7211 */ /* 0x000fe200078e10ff */
[----:B------:R-:W-:Y:S01]  /*36f0*/  FFMA R46, R24, R42, R47 ;  /* 0x0000002a182e7223 */ /* 0x000fe2000000002f */
[----:B------:R-:W-:Y:S01]  /*3700*/  IMAD R44, R44, 0x4, R41 ;  /* 0x000000042c2c7824 */ /* 0x000fe200078e0229 */
[----:B------:R3:W4:Y:S01]  /*3710*/  LDS R42, [R43] ;  /* 0x000000002b2a7984 */ /* 0x0007220000000800 */
[----:B------:R-:W-:-:S03]  /*3720*/  IMAD R48, R14, R49, RZ ;  /* 0x000000310e307224 */ /* 0x000fc600078e02ff */
[----:B------:R-:W5:Y:S01]  /*3730*/  LDS R14, [R45] ;  /* 0x000000002d0e7984 */ /* 0x000f620000000800 */
[C---:B------:R-:W-:Y:S01]  /*3740*/  IMAD R49, R48.reuse, 0x4, R12 ;  /* 0x0000000430317824 */ /* 0x040fe200078e020c */
[C---:B------:R-:W-:Y:S01]  /*3750*/  LEA R47, R48.reuse, R13, 0x2 ;  /* 0x0000000d302f7211 */ /* 0x040fe200078e10ff */
[C---:B------:R-:W-:Y:S01]  /*3760*/  IMAD R51, R48.reuse, 0x4, R38 ;  /* 0x0000000430337824 */ /* 0x040fe200078e0226 */
[----:B------:R1:W5:Y:S01]  /*3770*/  LDS R13, [R44] ;  /* 0x000000002c0d7984 */ /* 0x0003620000000800 */
[C---:B------:R-:W-:Y:S02]  /*3780*/  LEA R50, R48.reuse, R7, 0x2 ;  /* 0x0000000730327211 */ /* 0x040fe400078e10ff */
[----:B------:R-:W-:Y:S01]  /*3790*/  LEA R48, R48, R41, 0x2 ;  /* 0x0000002930307211 */ /* 0x000fe200078e10ff */
[----:B------:R-:W5:Y:S01]  /*37a0*/  LDS R12, [R47] ;  /* 0x000000002f0c7984 */ /* 0x000f620000000800 */
[----:B---3--:R-:W-:-:S03]  /*37b0*/  I2FP.F32.S32 R43, R36 ;  /* 0x00000024002b7245 */ /* 0x008fc60000201400 */
[----:B------:R-:W3:Y:S02]  /*37c0*/  LDS R7, [R49] ;  /* 0x0000000031077984 */ /* 0x000ee40000000800 */
[----:B------:R-:W-:Y:S02]  /*37d0*/  FFMA R43, R43, R25, R46 ;  /* 0x000000192b2b7223 */ /* 0x000fe4000000002e */
[----:B------:R-:W3:Y:S01]  /*37e0*/  LDS R38, [R50] ;  /* 0x0000000032267984 */ /* 0x000ee20000000800 */
[----:B0-----:R-:W-:-:S03]  /*37f0*/  I2FP.F32.S32 R46, R39 ;  /* 0x00000027002e7245 */ /* 0x001fc60000201400 */
[----:B------:R-:W0:Y:S04]  /*3800*/  LDS R41, [R51] ;  /* 0x0000000033297984 */ /* 0x000e280000000800 */
[----:B------:R-:W0:Y:S01]  /*3810*/  LDS R36, [R48] ;  /* 0x0000000030247984 */ /* 0x000e220000000800 */
[----:B-1----:R-:W-:Y:S02]  /*3820*/  I2FP.F32.S32 R44, R37 ;  /* 0x00000025002c7245 */ /* 0x002fe40000201400 */
[----:B--2---:R-:W-:-:S03]  /*3830*/  I2FP.F32.S32 R40, R40 ;  /* 0x0000002800287245 */ /* 0x004fc60000201400 */
[----:B------:R-:W-:Y:S01]  /*3840*/  FFMA R37, R44, R26, R43 ;  /* 0x0000001a2c257223 */ /* 0x000fe2000000002b */
[----:B----4-:R-:W-:-:S03]  /*3850*/  I2FP.F32.S32 R39, R42 ;  /* 0x0000002a00277245 */ /* 0x010fc60000201400 */
[----:B------:R-:W-:Y:S01]  /*3860*/  FFMA R37, R46, R27, R37 ;  /* 0x0000001b2e257223 */ /* 0x000fe20000000025 */
[----:B-----5:R-:W-:-:S03]  /*3870*/  I2FP.F32.S32 R14, R14 ;  /* 0x0000000e000e7245 */ /* 0x020fc60000201400 */
[----:B------:R-:W-:Y:S01]  /*3880*/  FFMA R40, R20, R40, R37 ;  /* 0x0000002814287223 */ /* 0x000fe20000000025 */
[----:B------:R-:W-:-:S03]  /*3890*/  I2FP.F32.S32 R13, R13 ;  /* 0x0000000d000d7245 */ /* 0x000fc60000201400 */
[----:B------:R-:W-:Y:S01]  /*38a0*/  FFMA R39, R39, R21, R40 ;  /* 0x0000001527277223 */ /* 0x000fe20000000028 */
[----:B------:R-:W-:-:S03]  /*38b0*/  I2FP.F32.S32 R37, R12 ;  /* 0x0000000c00257245 */ /* 0x000fc60000201400 */
[----:B------:R-:W-:Y:S01]  /*38c0*/  FFMA R14, R14, R22, R39 ;  /* 0x000000160e0e7223 */ /* 0x000fe20000000027 */
[----:B---3--:R-:W-:-:S03]  /*38d0*/  I2FP.F32.S32 R7, R7 ;  /* 0x0000000700077245 */ /* 0x008fc60000201400 */
[----:B------:R-:W-:Y:S01]  /*38e0*/  FFMA R13, R13, R23, R14 ;  /* 0x000000170d0d7223 */ /* 0x000fe2000000000e */
[----:B------:R-:W-:-:S03]  /*38f0*/  I2FP.F32.S32 R38, R38 ;  /* 0x0000002600267245 */ /* 0x000fc60000201400 */
[----:B------:R-:W-:Y:S01]  /*3900*/  FFMA R12, R16, R37, R13 ;  /* 0x00000025100c7223 */ /* 0x000fe2000000000d */
[----:B0-----:R-:W-:-:S03]  /*3910*/  I2FP.F32.S32 R41, R41 ;  /* 0x0000002900297245 */ /* 0x001fc60000201400 */
[----:B------:R-:W-:Y:S01]  /*3920*/  FFMA R7, R7, R17, R12 ;  /* 0x0000001107077223 */ /* 0x000fe2000000000c */
[----:B------:R-:W-:-:S03]  /*3930*/  I2FP.F32.S32 R36, R36 ;  /* 0x0000002400247245 */ /* 0x000fc60000201400 */
[----:B------:R-:W-:-:S04]  /*3940*/  FFMA R38, R38, R18, R7 ;  /* 0x0000001226267223 */ /* 0x000fc80000000007 */
[----:B------:R-:W-:-:S04]  /*3950*/  FFMA R41, R41, R19, R38 ;  /* 0x0000001329297223 */ /* 0x000fc80000000026 */
[----:B------:R-:W-:-:S04]  /*3960*/  FFMA R36, R0, R36, R41 ;  /* 0x0000002400247223 */ /* 0x000fc80000000029 */
[----:B------:R-:W0:Y:S02]  /*3970*/  F2F.F64.F32 R12, |R36| ;  /* 0x40000024000c7310 */ /* 0x000e240000201800 */
[----:B0-----:R-:W-:Y:S01]  /*3980*/  DSETP.GEU.AND P1, PT, R12, UR4, PT ;  /* 0x000000040c007e2a */ /* 0x001fe2000bf2e000 */
[----:B------:R-:W0:-:S13]  /*3990*/  LDC.64 R12, c[0x0][0x388] ;  /* 0x0000e200ff0c7b82 */ /* 0x000e1a0000000a00 */
[----:B------:R-:W1:Y:S01]  /*39a0*/  @!P1 LDS R7, [R5] ;  /* 0x0000000005079984 */ /* 0x000e620000000800 */
[----:B------:R-:W-:Y:S01]  /*39b0*/  @P1 IMAD.MOV.U32 R14, RZ, RZ, 0x1 ;  /* 0x00000001ff0e1424 */ /* 0x000fe200078e00ff */
[----:B------:R-:W-:Y:S01]  /*39c0*/  @P1 FSETP.GT.AND P0, PT, R36, RZ, PT ;  /* 0x000000ff2400120b */ /* 0x000fe20003f04000 */
[----:B0-----:R-:W-:-:S03]  /*39d0*/  IMAD.WIDE.U32 R12, R2, 0x4, R12 ;  /* 0x00000004020c7825 */ /* 0x001fc600078e000c */
[----:B------:R-:W-:-:S05]  /*39e0*/  @P1 SEL R7, R14, 0xffffffff, P0 ;  /* 0xffffffff0e071807 */ /* 0x000fca0000000000 */
[----:B-1----:R0:W-:Y:S04]  /*39f0*/  STG.E desc[UR8][R12.64], R7 ;  /* 0x000000070c007986 */ /* 0x0021e8000c101908 */
.L_x_23:
[----:B------:R-:W-:Y:S05]  /*3a00*/  BSYNC.RECONVERGENT B0 ;  /* 0x0000000000007941 */ /* 0x000fea0003800200 */
.L_x_22:
[----:B------:R-:W1:Y:S01]  /*3a10*/  LDCU UR4, c[0x0][0x360] ;  /* 0x00006c00ff0477ac */ /* 0x000e620008000800 */
[----:B0-----:R-:W1:Y:S01]  /*3a20*/  LDC R7, c[0x0][0x364] ;  /* 0x0000d900ff077b82 */ /* 0x001e620000000800 */
[----:B------:R-:W-:-:S04]  /*3a30*/  IADD3 R6, PT, PT, R6, 0x1, RZ ;  /* 0x0000000106067810 */ /* 0x000fc80007ffe0ff */
[----:B------:R-:W-:Y:S01]  /*3a40*/  ISETP.NE.AND P0, PT, R6, 0x1, PT ;  /* 0x000000010600780c */ /* 0x000fe20003f05270 */
[----:B-1----:R-:W-:-:S04]  /*3a50*/  IMAD R7, R7, UR4, RZ ;  /* 0x0000000407077c24 */ /* 0x002fc8000f8e02ff */
[C---:B------:R-:W-:Y:S01]  /*3a60*/  IMAD.IADD R4, R7.reuse, 0x1, R4 ;  /* 0x0000000107047824 */ /* 0x040fe200078e0204 */
[C---:B------:R-:W-:Y:S01]  /*3a70*/  LEA R5, R7.reuse, R5, 0x2 ;  /* 0x0000000507057211 */ /* 0x040fe200078e10ff */
[C---:B------:R-:W-:Y:S01]  /*3a80*/  IMAD.IADD R2, R7.reuse, 0x1, R2 ;  /* 0x0000000107027824 */ /* 0x040fe200078e0202 */
[----:B------:R-:W-:-:S05]  /*3a90*/  IADD3 R3, PT, PT, R7, R3, RZ ;  /* 0x0000000307037210 */ /* 0x000fca0007ffe0ff */
[----:B------:R-:W-:Y:S05]  /*3aa0*/  @P0 BRA `(.L_x_24) ;  /* 0xffffffec00f80947 */ /* 0x000fea000383ffff */
[----:B------:R-:W-:Y:S05]  /*3ab0*/  EXIT ;  /* 0x000000000000794d */ /* 0x000fea0003800000 */
.L_x_25:
[----:B------:R-:W-:-:S00]  /*3ac0*/  BRA `(.L_x_25) ;  /* 0xfffffffc00fc7947 */ /* 0x000fc0000383ffff */
[----:B------:R-:W-:-:S00]  /*3ad0*/  NOP ;  /* 0x0000000000007918 */ /* 0x000fc00000000000 */
        /* <DEDUP_REMOVED lines=10> */
.L_x_62:


//--------------------- .nv.shared._Z9isingOncePiS_Pfi --------------------------
	.section	.nv.shared._Z9isingOncePiS_Pfi,"aw",@nobits
	.sectionflags	@""
	.align	16
.nv.shared._Z9isingOncePiS_Pfi:
	.zero		1136


//--------------------- .nv.shared.reserved.0     --------------------------
	.section	.nv.shared.reserved.0,"aw",@nobits
	.weak		__nv_reservedSMEM_offset_0_alias
	.size		__nv_reservedSMEM_offset_0_alias, 0, 64
	.other		__nv_reservedSMEM_offset_0_alias,@"STO_CUDA_RESERVED_SHARED STV_DEFAULT"
__nv_reservedSMEM_offset_0_alias:
	.zero		0
	.zero		64


//--------------------- .nv.constant0._Z9isingOncePiS_Pfi --------------------------
	.section	.nv.constant0._Z9isingOncePiS_Pfi,"a",@progbits
	.sectionflags	@""
	.align	4
.nv.constant0._Z9isingOncePiS_Pfi:
	.zero		924


//--------------------- SYMBOLS --------------------------

	.type		.nv.reservedSmem.offset0,@object
	.size		.nv.reservedSmem.offset0,0x4
	.type		.nv.reservedSmem.cap,@object
	.size		.nv.reservedSmem.cap,0x4
